//
// Generated by NVIDIA NVVM Compiler
//
// Compiler Build ID: CL-36424714
// Cuda compilation tools, release 13.0, V13.0.88
// Based on NVVM 20.0.0
//

.version 9.0
.target sm_100
.address_size 64

	// .globl	_Z15barnesHutKernelP4BodyP10OctreeNodeii

.visible .entry _Z15barnesHutKernelP4BodyP10OctreeNodeii(
	.param .u64 .ptr .align 1 _Z15barnesHutKernelP4BodyP10OctreeNodeii_param_0,
	.param .u64 .ptr .align 1 _Z15barnesHutKernelP4BodyP10OctreeNodeii_param_1,
	.param .u32 _Z15barnesHutKernelP4BodyP10OctreeNodeii_param_2,
	.param .u32 _Z15barnesHutKernelP4BodyP10OctreeNodeii_param_3
)
{
	.local .align 16 .b8 	__local_depot0[256];
	.reg .b64 	%SP;
	.reg .b64 	%SPL;
	.reg .pred 	%p<32>;
	.reg .b16 	%rs<2>;
	.reg .b32 	%r<45>;
	.reg .b32 	%f<38>;
	.reg .b64 	%rd<30>;

	mov.u64 	%SPL, __local_depot0;
	ld.param.u64 	%rd4, [_Z15barnesHutKernelP4BodyP10OctreeNodeii_param_0];
	ld.param.u32 	%r28, [_Z15barnesHutKernelP4BodyP10OctreeNodeii_param_2];
	add.u64 	%rd1, %SPL, 0;
	mov.u32 	%r29, %ctaid.x;
	mov.u32 	%r30, %ntid.x;
	mov.u32 	%r31, %tid.x;
	mad.lo.s32 	%r1, %r29, %r30, %r31;
	setp.ge.s32 	%p1, %r1, %r28;
	@%p1 bra 	$L__BB0_24;
	cvta.to.global.u64 	%rd7, %rd4;
	mul.wide.s32 	%rd8, %r1, 44;
	add.s64 	%rd2, %rd7, %rd8;
	ld.global.f32 	%f1, [%rd2];
	ld.global.f32 	%f2, [%rd2+4];
	ld.global.f32 	%f3, [%rd2+8];
	mov.b32 	%r33, 0;
	st.local.u32 	[%rd1], %r33;
	mov.f32 	%f37, 0f00000000;
	mov.b32 	%r38, 1;
	mov.f32 	%f36, %f37;
	mov.f32 	%f35, %f37;
$L__BB0_2:
	mov.u32 	%r2, %r38;
	ld.param.u64 	%rd29, [_Z15barnesHutKernelP4BodyP10OctreeNodeii_param_1];
	add.s32 	%r38, %r2, -1;
	mul.wide.u32 	%rd9, %r38, 4;
	add.s64 	%rd10, %rd1, %rd9;
	ld.local.u32 	%r34, [%rd10];
	cvta.to.global.u64 	%rd11, %rd29;
	mul.wide.s32 	%rd12, %r34, 84;
	add.s64 	%rd3, %rd11, %rd12;
	ld.global.f32 	%f7, [%rd3+36];
	ld.global.u32 	%r4, [%rd3+44];
	ld.global.u32 	%r5, [%rd3+48];
	ld.global.u32 	%r6, [%rd3+52];
	ld.global.u32 	%r7, [%rd3+56];
	ld.global.u32 	%r8, [%rd3+60];
	ld.global.u32 	%r9, [%rd3+64];
	ld.global.u32 	%r10, [%rd3+68];
	ld.global.u32 	%r11, [%rd3+72];
	setp.eq.f32 	%p2, %f7, 0f00000000;
	@%p2 bra 	$L__BB0_22;
	ld.global.u32 	%r12, [%rd3+40];
	ld.global.f32 	%f20, [%rd3+8];
	ld.global.f32 	%f21, [%rd3+4];
	ld.global.f32 	%f22, [%rd3];
	ld.global.u8 	%rs1, [%rd3+76];
	ld.global.f32 	%f23, [%rd3+80];
	sub.f32 	%f8, %f22, %f1;
	sub.f32 	%f9, %f21, %f2;
	sub.f32 	%f10, %f20, %f3;
	mul.f32 	%f24, %f9, %f9;
	fma.rn.f32 	%f25, %f8, %f8, %f24;
	fma.rn.f32 	%f26, %f10, %f10, %f25;
	add.f32 	%f11, %f26, 0f3F000000;
	sqrt.rn.f32 	%f12, %f11;
	setp.eq.s16 	%p3, %rs1, 0;
	div.rn.f32 	%f27, %f23, %f12;
	setp.geu.f32 	%p4, %f27, 0f3F333333;
	and.pred  	%p5, %p3, %p4;
	@%p5 bra 	$L__BB0_6;
	setp.eq.s32 	%p30, %r12, %r1;
	@%p30 bra 	$L__BB0_22;
	mul.f32 	%f29, %f12, %f11;
	rcp.rn.f32 	%f30, %f29;
	mul.f32 	%f31, %f30, %f7;
	fma.rn.f32 	%f35, %f8, %f31, %f35;
	fma.rn.f32 	%f36, %f9, %f31, %f36;
	fma.rn.f32 	%f37, %f10, %f31, %f37;
	bra.uni 	$L__BB0_22;
$L__BB0_6:
	setp.eq.s32 	%p6, %r4, -1;
	setp.gt.u32 	%p7, %r2, 64;
	or.pred  	%p8, %p6, %p7;
	@%p8 bra 	$L__BB0_8;
	add.s32 	%r35, %r2, -1;
	mul.wide.u32 	%rd13, %r35, 4;
	add.s64 	%rd14, %rd1, %rd13;
	st.local.u32 	[%rd14], %r4;
	mov.u32 	%r38, %r2;
$L__BB0_8:
	setp.eq.s32 	%p9, %r5, -1;
	setp.gt.u32 	%p10, %r38, 63;
	or.pred  	%p11, %p9, %p10;
	@%p11 bra 	$L__BB0_10;
	add.s32 	%r14, %r38, 1;
	mul.wide.u32 	%rd15, %r38, 4;
	add.s64 	%rd16, %rd1, %rd15;
	st.local.u32 	[%rd16], %r5;
	mov.u32 	%r38, %r14;
$L__BB0_10:
	setp.eq.s32 	%p12, %r6, -1;
	setp.gt.u32 	%p13, %r38, 63;
	or.pred  	%p14, %p12, %p13;
	@%p14 bra 	$L__BB0_12;
	add.s32 	%r16, %r38, 1;
	mul.wide.u32 	%rd17, %r38, 4;
	add.s64 	%rd18, %rd1, %rd17;
	st.local.u32 	[%rd18], %r6;
	mov.u32 	%r38, %r16;
$L__BB0_12:
	setp.eq.s32 	%p15, %r7, -1;
	setp.gt.u32 	%p16, %r38, 63;
	or.pred  	%p17, %p15, %p16;
	@%p17 bra 	$L__BB0_14;
	add.s32 	%r18, %r38, 1;
	mul.wide.u32 	%rd19, %r38, 4;
	add.s64 	%rd20, %rd1, %rd19;
	st.local.u32 	[%rd20], %r7;
	mov.u32 	%r38, %r18;
$L__BB0_14:
	setp.eq.s32 	%p18, %r8, -1;
	setp.gt.u32 	%p19, %r38, 63;
	or.pred  	%p20, %p18, %p19;
	@%p20 bra 	$L__BB0_16;
	add.s32 	%r20, %r38, 1;
	mul.wide.u32 	%rd21, %r38, 4;
	add.s64 	%rd22, %rd1, %rd21;
	st.local.u32 	[%rd22], %r8;
	mov.u32 	%r38, %r20;
$L__BB0_16:
	setp.eq.s32 	%p21, %r9, -1;
	setp.gt.u32 	%p22, %r38, 63;
	or.pred  	%p23, %p21, %p22;
	@%p23 bra 	$L__BB0_18;
	add.s32 	%r22, %r38, 1;
	mul.wide.u32 	%rd23, %r38, 4;
	add.s64 	%rd24, %rd1, %rd23;
	st.local.u32 	[%rd24], %r9;
	mov.u32 	%r38, %r22;
$L__BB0_18:
	setp.eq.s32 	%p24, %r10, -1;
	setp.gt.u32 	%p25, %r38, 63;
	or.pred  	%p26, %p24, %p25;
	@%p26 bra 	$L__BB0_20;
	add.s32 	%r24, %r38, 1;
	mul.wide.u32 	%rd25, %r38, 4;
	add.s64 	%rd26, %rd1, %rd25;
	st.local.u32 	[%rd26], %r10;
	mov.u32 	%r38, %r24;
$L__BB0_20:
	setp.eq.s32 	%p27, %r11, -1;
	setp.gt.u32 	%p28, %r38, 63;
	or.pred  	%p29, %p27, %p28;
	@%p29 bra 	$L__BB0_22;
	add.s32 	%r26, %r38, 1;
	mul.wide.u32 	%rd27, %r38, 4;
	add.s64 	%rd28, %rd1, %rd27;
	st.local.u32 	[%rd28], %r11;
	mov.u32 	%r38, %r26;
$L__BB0_22:
	setp.ne.s32 	%p31, %r38, 0;
	@%p31 bra 	$L__BB0_2;
	st.global.f32 	[%rd2+24], %f35;
	st.global.f32 	[%rd2+28], %f36;
	st.global.f32 	[%rd2+32], %f37;
$L__BB0_24:
	ret;

}
	// .globl	_Z12updateBodiesP4Bodyif
.visible .entry _Z12updateBodiesP4Bodyif(
	.param .u64 .ptr .align 1 _Z12updateBodiesP4Bodyif_param_0,
	.param .u32 _Z12updateBodiesP4Bodyif_param_1,
	.param .f32 _Z12updateBodiesP4Bodyif_param_2
)
{
	.reg .pred 	%p<2>;
	.reg .b32 	%r<6>;
	.reg .b32 	%f<17>;
	.reg .b64 	%rd<5>;

	ld.param.u64 	%rd1, [_Z12updateBodiesP4Bodyif_param_0];
	ld.param.u32 	%r2, [_Z12updateBodiesP4Bodyif_param_1];
	ld.param.f32 	%f1, [_Z12updateBodiesP4Bodyif_param_2];
	mov.u32 	%r3, %ctaid.x;
	mov.u32 	%r4, %ntid.x;
	mov.u32 	%r5, %tid.x;
	mad.lo.s32 	%r1, %r3, %r4, %r5;
	setp.ge.s32 	%p1, %r1, %r2;
	@%p1 bra 	$L__BB1_2;
	cvta.to.global.u64 	%rd2, %rd1;
	mul.wide.s32 	%rd3, %r1, 44;
	add.s64 	%rd4, %rd2, %rd3;
	ld.global.f32 	%f2, [%rd4+24];
	ld.global.f32 	%f3, [%rd4+12];
	fma.rn.f32 	%f4, %f1, %f2, %f3;
	st.global.f32 	[%rd4+12], %f4;
	ld.global.f32 	%f5, [%rd4+28];
	ld.global.f32 	%f6, [%rd4+16];
	fma.rn.f32 	%f7, %f1, %f5, %f6;
	st.global.f32 	[%rd4+16], %f7;
	ld.global.f32 	%f8, [%rd4+32];
	ld.global.f32 	%f9, [%rd4+20];
	fma.rn.f32 	%f10, %f1, %f8, %f9;
	st.global.f32 	[%rd4+20], %f10;
	ld.global.f32 	%f11, [%rd4];
	fma.rn.f32 	%f12, %f1, %f4, %f11;
	st.global.f32 	[%rd4], %f12;
	ld.global.f32 	%f13, [%rd4+4];
	fma.rn.f32 	%f14, %f1, %f7, %f13;
	st.global.f32 	[%rd4+4], %f14;
	ld.global.f32 	%f15, [%rd4+8];
	fma.rn.f32 	%f16, %f1, %f10, %f15;
	st.global.f32 	[%rd4+8], %f16;
$L__BB1_2:
	ret;

}


// ===== COMPILED SASS (sm_100) =====

	.target	sm_100

	.elftype	@"ET_EXEC"


//--------------------- .note.nv.tkinfo           --------------------------
	.section	.note.nv.tkinfo,"",@"SHT_NOTE"
	.sectionflags	@"SHF_NOTE_NV_TKINFO"
	.tkinfo
        /*0018*/ 	.word	0x00000002
        /*0030*/ 	.string	""
        /*0030*/ 	.string	"ptxas"
        /*0030*/ 	.string	"Cuda compilation tools, release 13.0, V13.0.88"
        /*0030*/ 	.string	"Build cuda_13.0.r13.0/compiler.36424714_0"
        /*0030*/ 	.string	"-arch sm_100 -m 64 "



//--------------------- .note.nv.cuinfo           --------------------------
	.section	.note.nv.cuinfo,"",@"SHT_NOTE"
	.sectionflags	@"SHF_NOTE_NV_CUINFO"
        /*0018*/ 	.short	0x0002
        /*001a*/ 	.short	0x0064
        /*001c*/ 	.short	0x0082
	.zero		2


//--------------------- .nv.info                  --------------------------
	.section	.nv.info,"",@"SHT_CUDA_INFO"
	.align	4


	//----- nvinfo : EIATTR_REGCOUNT
	.align		4
        /*0000*/ 	.byte	0x04, 0x2f
        /*0002*/ 	.short	(.L_1 - .L_0)
	.align		4
.L_0:
        /*0004*/ 	.word	index@(_Z15barnesHutKernelP4BodyP10OctreeNodeii)
        /*0008*/ 	.word	0x00000028


	//----- nvinfo : EIATTR_FRAME_SIZE
	.align		4
.L_1:
        /*000c*/ 	.byte	0x04, 0x11
        /*000e*/ 	.short	(.L_3 - .L_2)
	.align		4
.L_2:
        /*0010*/ 	.word	index@($__internal_2_$__cuda_sm3x_div_rn_noftz_f32_slowpath)
        /*0014*/ 	.word	0x00000100


	//----- nvinfo : EIATTR_FRAME_SIZE
	.align		4
.L_3:
        /*0018*/ 	.byte	0x04, 0x11
        /*001a*/ 	.short	(.L_5 - .L_4)
	.align		4
.L_4:
        /*001c*/ 	.word	index@($__internal_1_$__cuda_sm20_sqrt_rn_f32_slowpath)
        /*0020*/ 	.word	0x00000100


	//----- nvinfo : EIATTR_FRAME_SIZE
	.align		4
.L_5:
        /*0024*/ 	.byte	0x04, 0x11
        /*0026*/ 	.short	(.L_7 - .L_6)
	.align		4
.L_6:
        /*0028*/ 	.word	index@($__internal_0_$__cuda_sm20_rcp_rn_f32_slowpath)
        /*002c*/ 	.word	0x00000100


	//----- nvinfo : EIATTR_FRAME_SIZE
	.align		4
.L_7:
        /*0030*/ 	.byte	0x04, 0x11
        /*0032*/ 	.short	(.L_9 - .L_8)
	.align		4
.L_8:
        /*0034*/ 	.word	index@(_Z15barnesHutKernelP4BodyP10OctreeNodeii)
        /*0038*/ 	.word	0x00000100


	//----- nvinfo : EIATTR_REGCOUNT
	.align		4
.L_9:
        /*003c*/ 	.byte	0x04, 0x2f
        /*003e*/ 	.short	(.L_11 - .L_10)
	.align		4
.L_10:
        /*0040*/ 	.word	index@(_Z12updateBodiesP4Bodyif)
        /*0044*/ 	.word	0x00000012


	//----- nvinfo : EIATTR_FRAME_SIZE
	.align		4
.L_11:
        /*0048*/ 	.byte	0x04, 0x11
        /*004a*/ 	.short	(.L_13 - .L_12)
	.align		4
.L_12:
        /*004c*/ 	.word	index@(_Z12updateBodiesP4Bodyif)
        /*0050*/ 	.word	0x00000000


	//----- nvinfo : EIATTR_MIN_STACK_SIZE
	.align		4
.L_13:
        /*0054*/ 	.byte	0x04, 0x12
        /*0056*/ 	.short	(.L_15 - .L_14)
	.align		4
.L_14:
        /*0058*/ 	.word	index@(_Z12updateBodiesP4Bodyif)
        /*005c*/ 	.word	0x00000000


	//----- nvinfo : EIATTR_MIN_STACK_SIZE
	.align		4
.L_15:
        /*0060*/ 	.byte	0x04, 0x12
        /*0062*/ 	.short	(.L_17 - .L_16)
	.align		4
.L_16:
        /*0064*/ 	.word	index@(_Z15barnesHutKernelP4BodyP10OctreeNodeii)
        /*0068*/ 	.word	0x00000100
.L_17:


//--------------------- .nv.compat                --------------------------
	.section	.nv.compat,"",@"SHT_CUDA_COMPAT_INFO"
	.align	4
        /*0000*/ 	.byte	0x02, 0x09, 0x00, 0x00, 0x02, 0x02, 0x01, 0x00, 0x02, 0x05, 0x05, 0x00, 0x03, 0x07, 0x01, 0x01
        /*0010*/ 	.byte	0x02, 0x03, 0x00, 0x00, 0x02, 0x06, 0x01, 0x00, 0x04, 0x0b, 0x08, 0x00, 0x01, 0x00, 0x00, 0x00
        /*0020*/ 	.byte	0x00, 0x00, 0x00, 0x00


//--------------------- .nv.info._Z12updateBodiesP4Bodyif --------------------------
	.section	.nv.info._Z12updateBodiesP4Bodyif,"",@"SHT_CUDA_INFO"
	.sectionflags	@""
	.align	4


	//----- nvinfo : EIATTR_CUDA_API_VERSION
	.align		4
        /*0000*/ 	.byte	0x04, 0x37
        /*0002*/ 	.short	(.L_19 - .L_18)
.L_18:
        /*0004*/ 	.word	0x00000082


	//----- nvinfo : EIATTR_KPARAM_INFO
	.align		4
.L_19:
        /*0008*/ 	.byte	0x04, 0x17
        /*000a*/ 	.short	(.L_21 - .L_20)
.L_20:
        /*000c*/ 	.word	0x00000000
        /*0010*/ 	.short	0x0002
        /*0012*/ 	.short	0x000c
        /*0014*/ 	.byte	0x00, 0xf0, 0x11, 0x00


	//----- nvinfo : EIATTR_KPARAM_INFO
	.align		4
.L_21:
        /*0018*/ 	.byte	0x04, 0x17
        /*001a*/ 	.short	(.L_23 - .L_22)
.L_22:
        /*001c*/ 	.word	0x00000000
        /*0020*/ 	.short	0x0001
        /*0022*/ 	.short	0x0008
        /*0024*/ 	.byte	0x00, 0xf0, 0x11, 0x00


	//----- nvinfo : EIATTR_KPARAM_INFO
	.align		4
.L_23:
        /*0028*/ 	.byte	0x04, 0x17
        /*002a*/ 	.short	(.L_25 - .L_24)
.L_24:
        /*002c*/ 	.word	0x00000000
        /*0030*/ 	.short	0x0000
        /*0032*/ 	.short	0x0000
        /*0034*/ 	.byte	0x00, 0xf5, 0x21, 0x00


	//----- nvinfo : EIATTR_SPARSE_MMA_MASK
	.align		4
.L_25:
        /*0038*/ 	.byte	0x03, 0x50
        /*003a*/ 	.short	0x0000


	//----- nvinfo : EIATTR_MAXREG_COUNT
	.align		4
        /*003c*/ 	.byte	0x03, 0x1b
        /*003e*/ 	.short	0x00ff


	//----- nvinfo : EIATTR_MERCURY_ISA_VERSION
	.align		4
        /*0040*/ 	.byte	0x03, 0x5f
        /*0042*/ 	.short	0x0101


	//----- nvinfo : EIATTR_VRC_CTA_INIT_COUNT
	.align		4
        /*0044*/ 	.byte	0x02, 0x4a
	.zero		1
	.zero		1


	//----- nvinfo : EIATTR_EXIT_INSTR_OFFSETS
	.align		4
        /*0048*/ 	.byte	0x04, 0x1c
        /*004a*/ 	.short	(.L_27 - .L_26)


	//   ....[0]....
.L_26:
        /*004c*/ 	.word	0x00000070


	//   ....[1]....
        /*0050*/ 	.word	0x00000210


	//----- nvinfo : EIATTR_CBANK_PARAM_SIZE
	.align		4
.L_27:
        /*0054*/ 	.byte	0x03, 0x19
        /*0056*/ 	.short	0x0010


	//----- nvinfo : EIATTR_PARAM_CBANK
	.align		4
        /*0058*/ 	.byte	0x04, 0x0a
        /*005a*/ 	.short	(.L_29 - .L_28)
	.align		4
.L_28:
        /*005c*/ 	.word	index@(.nv.constant0._Z12updateBodiesP4Bodyif)
        /*0060*/ 	.short	0x0380
        /*0062*/ 	.short	0x0010


	//----- nvinfo : EIATTR_SW_WAR
	.align		4
.L_29:
        /*0064*/ 	.byte	0x04, 0x36
        /*0066*/ 	.short	(.L_31 - .L_30)
.L_30:
        /*0068*/ 	.word	0x00000008
.L_31:


//--------------------- .nv.info._Z15barnesHutKernelP4BodyP10OctreeNodeii --------------------------
	.section	.nv.info._Z15barnesHutKernelP4BodyP10OctreeNodeii,"",@"SHT_CUDA_INFO"
	.sectionflags	@""
	.align	4


	//----- nvinfo : EIATTR_CUDA_API_VERSION
	.align		4
        /*0000*/ 	.byte	0x04, 0x37
        /*0002*/ 	.short	(.L_33 - .L_32)
.L_32:
        /*0004*/ 	.word	0x00000082


	//----- nvinfo : EIATTR_KPARAM_INFO
	.align		4
.L_33:
        /*0008*/ 	.byte	0x04, 0x17
        /*000a*/ 	.short	(.L_35 - .L_34)
.L_34:
        /*000c*/ 	.word	0x00000000
        /*0010*/ 	.short	0x0003
        /*0012*/ 	.short	0x0014
        /*0014*/ 	.byte	0x00, 0xf0, 0x11, 0x00


	//----- nvinfo : EIATTR_KPARAM_INFO
	.align		4
.L_35:
        /*0018*/ 	.byte	0x04, 0x17
        /*001a*/ 	.short	(.L_37 - .L_36)
.L_36:
        /*001c*/ 	.word	0x00000000
        /*0020*/ 	.short	0x0002
        /*0022*/ 	.short	0x0010
        /*0024*/ 	.byte	0x00, 0xf0, 0x11, 0x00


	//----- nvinfo : EIATTR_KPARAM_INFO
	.align		4
.L_37:
        /*0028*/ 	.byte	0x04, 0x17
        /*002a*/ 	.short	(.L_39 - .L_38)
.L_38:
        /*002c*/ 	.word	0x00000000
        /*0030*/ 	.short	0x0001
        /*0032*/ 	.short	0x0008
        /*0034*/ 	.byte	0x00, 0xf5, 0x21, 0x00


	//----- nvinfo : EIATTR_KPARAM_INFO
	.align		4
.L_39:
        /*0038*/ 	.byte	0x04, 0x17
        /*003a*/ 	.short	(.L_41 - .L_40)
.L_40:
        /*003c*/ 	.word	0x00000000
        /*0040*/ 	.short	0x0000
        /*0042*/ 	.short	0x0000
        /*0044*/ 	.byte	0x00, 0xf5, 0x21, 0x00


	//----- nvinfo : EIATTR_SPARSE_MMA_MASK
	.align		4
.L_41:
        /*0048*/ 	.byte	0x03, 0x50
        /*004a*/ 	.short	0x0000


	//----- nvinfo : EIATTR_MAXREG_COUNT
	.align		4
        /*004c*/ 	.byte	0x03, 0x1b
        /*004e*/ 	.short	0x00ff


	//----- nvinfo : EIATTR_MERCURY_ISA_VERSION
	.align		4
        /*0050*/ 	.byte	0x03, 0x5f
        /*0052*/ 	.short	0x0101


	//----- nvinfo : EIATTR_VRC_CTA_INIT_COUNT
	.align		4
        /*0054*/ 	.byte	0x02, 0x4a
	.zero		1
	.zero		1


	//----- nvinfo : EIATTR_EXIT_INSTR_OFFSETS
	.align		4
        /*0058*/ 	.byte	0x04, 0x1c
        /*005a*/ 	.short	(.L_43 - .L_42)


	//   ....[0]....
.L_42:
        /*005c*/ 	.word	0x00000080


	//   ....[1]....
        /*0060*/ 	.word	0x000009e0


	//----- nvinfo : EIATTR_CRS_STACK_SIZE
	.align		4
.L_43:
        /*0064*/ 	.byte	0x04, 0x1e
        /*0066*/ 	.short	(.L_45 - .L_44)
.L_44:
        /*0068*/ 	.word	0x00000000


	//----- nvinfo : EIATTR_CBANK_PARAM_SIZE
	.align		4
.L_45:
        /*006c*/ 	.byte	0x03, 0x19
        /*006e*/ 	.short	0x0018


	//----- nvinfo : EIATTR_PARAM_CBANK
	.align		4
        /*0070*/ 	.byte	0x04, 0x0a
        /*0072*/ 	.short	(.L_47 - .L_46)
	.align		4
.L_46:
        /*0074*/ 	.word	index@(.nv.constant0._Z15barnesHutKernelP4BodyP10OctreeNodeii)
        /*0078*/ 	.short	0x0380
        /*007a*/ 	.short	0x0018


	//----- nvinfo : EIATTR_SW_WAR
	.align		4
.L_47:
        /*007c*/ 	.byte	0x04, 0x36
        /*007e*/ 	.short	(.L_49 - .L_48)
.L_48:
        /*0080*/ 	.word	0x00000008
.L_49:


//--------------------- .nv.callgraph             --------------------------
	.section	.nv.callgraph,"",@"SHT_CUDA_CALLGRAPH"
	.align	4
	.sectionentsize	8
	.align		4
        /*0000*/ 	.word	0x00000000
	.align		4
        /*0004*/ 	.word	0xffffffff
	.align		4
        /*0008*/ 	.word	0x00000000
	.align		4
        /*000c*/ 	.word	0xfffffffe
	.align		4
        /*0010*/ 	.word	0x00000000
	.align		4
        /*0014*/ 	.word	0xfffffffd
	.align		4
        /*0018*/ 	.word	0x00000000
	.align		4
        /*001c*/ 	.word	0xfffffffc


//--------------------- .text._Z12updateBodiesP4Bodyif --------------------------
	.section	.text._Z12updateBodiesP4Bodyif,"ax",@progbits
	.align	128
        .global         _Z12updateBodiesP4Bodyif
        .type           _Z12updateBodiesP4Bodyif,@function
        .size           _Z12updateBodiesP4Bodyif,(.L_x_34 - _Z12updateBodiesP4Bodyif)
        .other          _Z12updateBodiesP4Bodyif,@"STO_CUDA_ENTRY STV_DEFAULT"
_Z12updateBodiesP4Bodyif:
.text._Z12updateBodiesP4Bodyif:
[----:B------:R-:W-:Y:S01]  /*0000*/  LDC R1, c[0x0][0x37c] ;  /* 0x0000df00ff017b82 */ /* 0x000fe20000000800 */
[----:B------:R-:W0:Y:S07]  /*0010*/  S2R R0, SR_TID.X ;  /* 0x0000000000007919 */ /* 0x000e2e0000002100 */
[----:B------:R-:W0:Y:S01]  /*0020*/  S2UR UR4, SR_CTAID.X ;  /* 0x00000000000479c3 */ /* 0x000e220000002500 */
[----:B------:R-:W1:Y:S07]  /*0030*/  LDCU UR5, c[0x0][0x388] ;  /* 0x00007100ff0577ac */ /* 0x000e6e0008000800 */
[----:B------:R-:W0:Y:S02]  /*0040*/  LDC R5, c[0x0][0x360] ;  /* 0x0000d800ff057b82 */ /* 0x000e240000000800 */
[----:B0-----:R-:W-:-:S05]  /*0050*/  IMAD R5, R5, UR4, R0 ;  /* 0x0000000405057c24 */ /* 0x001fca000f8e0200 */
[----:B-1----:R-:W-:-:S13]  /*0060*/  ISETP.GE.AND P0, PT, R5, UR5, PT ;  /* 0x0000000505007c0c */ /* 0x002fda000bf06270 */
[----:B------:R-:W-:Y:S05]  /*0070*/  @P0 EXIT ;  /* 0x000000000000094d */ /* 0x000fea0003800000 */
[----:B------:R-:W0:Y:S01]  /*0080*/  LDC.64 R2, c[0x0][0x380] ;  /* 0x0000e000ff027b82 */ /* 0x000e220000000a00 */
[----:B------:R-:W1:Y:S01]  /*0090*/  LDCU.64 UR4, c[0x0][0x358] ;  /* 0x00006b00ff0477ac */ /* 0x000e620008000a00 */
[----:B------:R-:W2:Y:S01]  /*00a0*/  LDCU UR6, c[0x0][0x38c] ;  /* 0x00007180ff0677ac */ /* 0x000ea20008000800 */
[----:B0-----:R-:W-:-:S05]  /*00b0*/  IMAD.WIDE R2, R5, 0x2c, R2 ;  /* 0x0000002c05027825 */ /* 0x001fca00078e0202 */
[----:B-1----:R-:W2:Y:S04]  /*00c0*/  LDG.E R0, desc[UR4][R2.64+0x18] ;  /* 0x0000180402007981 */ /* 0x002ea8000c1e1900 */
[----:B------:R-:W2:Y:S04]  /*00d0*/  LDG.E R5, desc[UR4][R2.64+0xc] ;  /* 0x00000c0402057981 */ /* 0x000ea8000c1e1900 */
[----:B------:R-:W3:Y:S04]  /*00e0*/  LDG.E R4, desc[UR4][R2.64+0x1c] ;  /* 0x00001c0402047981 */ /* 0x000ee8000c1e1900 */
[----:B------:R-:W3:Y:S04]  /*00f0*/  LDG.E R7, desc[UR4][R2.64+0x10] ;  /* 0x0000100402077981 */ /* 0x000ee8000c1e1900 */
[----:B------:R-:W4:Y:S04]  /*0100*/  LDG.E R6, desc[UR4][R2.64+0x20] ;  /* 0x0000200402067981 */ /* 0x000f28000c1e1900 */
[----:B------:R-:W4:Y:S04]  /*0110*/  LDG.E R9, desc[UR4][R2.64+0x14] ;  /* 0x0000140402097981 */ /* 0x000f28000c1e1900 */
[----:B------:R-:W5:Y:S04]  /*0120*/  LDG.E R8, desc[UR4][R2.64] ;  /* 0x0000000402087981 */ /* 0x000f68000c1e1900 */
[----:B------:R-:W5:Y:S04]  /*0130*/  LDG.E R10, desc[UR4][R2.64+0x4] ;  /* 0x00000404020a7981 */ /* 0x000f68000c1e1900 */
[----:B------:R-:W5:Y:S01]  /*0140*/  LDG.E R12, desc[UR4][R2.64+0x8] ;  /* 0x00000804020c7981 */ /* 0x000f62000c1e1900 */
[----:B--2---:R-:W-:-:S05]  /*0150*/  FFMA R5, R0, UR6, R5 ;  /* 0x0000000600057c23 */ /* 0x004fca0008000005 */
[----:B------:R-:W-:Y:S01]  /*0160*/  STG.E desc[UR4][R2.64+0xc], R5 ;  /* 0x00000c0502007986 */ /* 0x000fe2000c101904 */
[----:B---3--:R-:W-:-:S05]  /*0170*/  FFMA R7, R4, UR6, R7 ;  /* 0x0000000604077c23 */ /* 0x008fca0008000007 */
[----:B------:R-:W-:Y:S01]  /*0180*/  STG.E desc[UR4][R2.64+0x10], R7 ;  /* 0x0000100702007986 */ /* 0x000fe2000c101904 */
[----:B----4-:R-:W-:Y:S01]  /*0190*/  FFMA R9, R6, UR6, R9 ;  /* 0x0000000606097c23 */ /* 0x010fe20008000009 */
[----:B-----5:R-:W-:-:S04]  /*01a0*/  FFMA R11, R5, UR6, R8 ;  /* 0x00000006050b7c23 */ /* 0x020fc80008000008 */
[----:B------:R-:W-:Y:S01]  /*01b0*/  STG.E desc[UR4][R2.64+0x14], R9 ;  /* 0x0000140902007986 */ /* 0x000fe2000c101904 */
[----:B------:R-:W-:-:S03]  /*01c0*/  FFMA R13, R7, UR6, R10 ;  /* 0x00000006070d7c23 */ /* 0x000fc6000800000a */
[----:B------:R-:W-:Y:S01]  /*01d0*/  STG.E desc[UR4][R2.64], R11 ;  /* 0x0000000b02007986 */ /* 0x000fe2000c101904 */
[----:B------:R-:W-:-:S03]  /*01e0*/  FFMA R15, R9, UR6, R12 ;  /* 0x00000006090f7c23 */ /* 0x000fc6000800000c */
[----:B------:R-:W-:Y:S04]  /*01f0*/  STG.E desc[UR4][R2.64+0x4], R13 ;  /* 0x0000040d02007986 */ /* 0x000fe8000c101904 */
[----:B------:R-:W-:Y:S01]  /*0200*/  STG.E desc[UR4][R2.64+0x8], R15 ;  /* 0x0000080f02007986 */ /* 0x000fe2000c101904 */
[----:B------:R-:W-:Y:S05]  /*0210*/  EXIT ;  /* 0x000000000000794d */ /* 0x000fea0003800000 */
.L_x_0:
[----:B------:R-:W-:-:S00]  /*0220*/  BRA `(.L_x_0) ;  /* 0xfffffffc00fc7947 */ /* 0x000fc0000383ffff */
[----:B------:R-:W-:-:S00]  /*0230*/  NOP ;  /* 0x0000000000007918 */ /* 0x000fc00000000000 */
        /* <DEDUP_REMOVED lines=12> */
.L_x_34:


//--------------------- .text._Z15barnesHutKernelP4BodyP10OctreeNodeii --------------------------
	.section	.text._Z15barnesHutKernelP4BodyP10OctreeNodeii,"ax",@progbits
	.align	128
        .global         _Z15barnesHutKernelP4BodyP10OctreeNodeii
        .type           _Z15barnesHutKernelP4BodyP10OctreeNodeii,@function
        .size           _Z15barnesHutKernelP4BodyP10OctreeNodeii,(.L_x_33 - _Z15barnesHutKernelP4BodyP10OctreeNodeii)
        .other          _Z15barnesHutKernelP4BodyP10OctreeNodeii,@"STO_CUDA_ENTRY STV_DEFAULT"
_Z15barnesHutKernelP4BodyP10OctreeNodeii:
.text._Z15barnesHutKernelP4BodyP10OctreeNodeii:
[----:B------:R-:W0:Y:S01]  /*0000*/  LDC R1, c[0x0][0x37c] ;  /* 0x0000df00ff017b82 */ /* 0x000e220000000800 */
[----:B------:R-:W1:Y:S07]  /*0010*/  S2R R3, SR_TID.X ;  /* 0x0000000000037919 */ /* 0x000e6e0000002100 */
[----:B------:R-:W1:Y:S01]  /*0020*/  S2UR UR4, SR_CTAID.X ;  /* 0x00000000000479c3 */ /* 0x000e620000002500 */
[----:B------:R-:W2:Y:S01]  /*0030*/  LDCU UR5, c[0x0][0x390] ;  /* 0x00007200ff0577ac */ /* 0x000ea20008000800 */
[----:B0-----:R-:W-:-:S06]  /*0040*/  VIADD R1, R1, 0xffffff00 ;  /* 0xffffff0001017836 */ /* 0x001fcc0000000000 */
[----:B------:R-:W1:Y:S02]  /*0050*/  LDC R16, c[0x0][0x360] ;  /* 0x0000d800ff107b82 */ /* 0x000e640000000800 */
[----:B-1----:R-:W-:-:S05]  /*0060*/  IMAD R16, R16, UR4, R3 ;  /* 0x0000000410107c24 */ /* 0x002fca000f8e0203 */
[----:B--2---:R-:W-:-:S13]  /*0070*/  ISETP.GE.AND P0, PT, R16, UR5, PT ;  /* 0x0000000510007c0c */ /* 0x004fda000bf06270 */
[----:B------:R-:W-:Y:S05]  /*0080*/  @P0 EXIT ;  /* 0x000000000000094d */ /* 0x000fea0003800000 */
[----:B------:R-:W0:Y:S01]  /*0090*/  LDC.64 R8, c[0x0][0x380] ;  /* 0x0000e000ff087b82 */ /* 0x000e220000000a00 */
[----:B------:R-:W1:Y:S01]  /*00a0*/  LDCU.64 UR4, c[0x0][0x358] ;  /* 0x00006b00ff0477ac */ /* 0x000e620008000a00 */
[----:B0-----:R-:W-:-:S05]  /*00b0*/  IMAD.WIDE R8, R16, 0x2c, R8 ;  /* 0x0000002c10087825 */ /* 0x001fca00078e0208 */
[----:B-1----:R0:W5:Y:S04]  /*00c0*/  LDG.E R15, desc[UR4][R8.64] ;  /* 0x00000004080f7981 */ /* 0x002168000c1e1900 */
[----:B------:R0:W5:Y:S04]  /*00d0*/  LDG.E R14, desc[UR4][R8.64+0x4] ;  /* 0x00000404080e7981 */ /* 0x000168000c1e1900 */
[----:B------:R0:W5:Y:S01]  /*00e0*/  LDG.E R13, desc[UR4][R8.64+0x8] ;  /* 0x00000804080d7981 */ /* 0x000162000c1e1900 */
[----:B------:R-:W-:Y:S01]  /*00f0*/  HFMA2 R2, -RZ, RZ, 0, 0 ;  /* 0x00000000ff027431 */ /* 0x000fe200000001ff */
[----:B------:R-:W-:Y:S01]  /*0100*/  BSSY.RECONVERGENT B1, `(.L_x_1) ;  /* 0x000008a000017945 */ /* 0x000fe20003800200 */
[----:B------:R-:W-:Y:S01]  /*0110*/  IMAD.MOV.U32 R6, RZ, RZ, R1 ;  /* 0x000000ffff067224 */ /* 0x000fe200078e0001 */
[----:B------:R0:W-:Y:S01]  /*0120*/  STL [R1], RZ ;  /* 0x000000ff01007387 */ /* 0x0001e20000100800 */
[----:B------:R-:W-:-:S02]  /*0130*/  IMAD.MOV.U32 R4, RZ, RZ, RZ ;  /* 0x000000ffff047224 */ /* 0x000fc400078e00ff */
[----:B------:R-:W-:Y:S02]  /*0140*/  IMAD.MOV.U32 R3, RZ, RZ, 0x1 ;  /* 0x00000001ff037424 */ /* 0x000fe400078e00ff */
[----:B------:R-:W-:-:S07]  /*0150*/  IMAD.MOV.U32 R0, RZ, RZ, RZ ;  /* 0x000000ffff007224 */ /* 0x000fce00078e00ff */
.L_x_13:
[----:B------:R-:W-:Y:S01]  /*0160*/  IMAD.MOV.U32 R30, RZ, RZ, R3 ;  /* 0x000000ffff1e7224 */ /* 0x000fe200078e0003 */
[----:B--2---:R-:W1:Y:S01]  /*0170*/  LDC.64 R10, c[0x0][0x388] ;  /* 0x0000e200ff0a7b82 */ /* 0x004e620000000a00 */
[----:B------:R-:W-:-:S04]  /*0180*/  VIADD R3, R3, 0xffffffff ;  /* 0xffffffff03037836 */ /* 0x000fc80000000000 */
[----:B------:R-:W-:-:S06]  /*0190*/  IMAD R5, R3, 0x4, R6 ;  /* 0x0000000403057824 */ /* 0x000fcc00078e0206 */
[----:B------:R-:W1:Y:S02]  /*01a0*/  LDL R5, [R5] ;  /* 0x0000000005057983 */ /* 0x000e640000100800 */
[----:B-1----:R-:W-:-:S05]  /*01b0*/  IMAD.WIDE R10, R5, 0x54, R10 ;  /* 0x00000054050a7825 */ /* 0x002fca00078e020a */
[----:B------:R-:W2:Y:S01]  /*01c0*/  LDG.E R12, desc[UR4][R10.64+0x24] ;  /* 0x000024040a0c7981 */ /* 0x000ea2000c1e1900 */
[----:B------:R-:W-:Y:S01]  /*01d0*/  BSSY.RECONVERGENT B0, `(.L_x_2) ;  /* 0x000007a000007945 */ /* 0x000fe20003800200 */
[----:B--2---:R-:W-:-:S13]  /*01e0*/  FSETP.NEU.AND P0, PT, R12, RZ, PT ;  /* 0x000000ff0c00720b */ /* 0x004fda0003f0d000 */
[----:B------:R-:W-:Y:S05]  /*01f0*/  @!P0 BRA `(.L_x_3) ;  /* 0x0000000400dc8947 */ /* 0x000fea0003800000 */
[----:B------:R-:W2:Y:S04]  /*0200*/  LDG.E R21, desc[UR4][R10.64+0x4] ;  /* 0x000004040a157981 */ /* 0x000ea8000c1e1900 */
[----:B------:R-:W3:Y:S04]  /*0210*/  LDG.E R34, desc[UR4][R10.64] ;  /* 0x000000040a227981 */ /* 0x000ee8000c1e1900 */
[----:B------:R-:W4:Y:S04]  /*0220*/  LDG.E R32, desc[UR4][R10.64+0x8] ;  /* 0x000008040a207981 */ /* 0x000f28000c1e1900 */
[----:B------:R1:W5:Y:S04]  /*0230*/  LDG.E R29, desc[UR4][R10.64+0x2c] ;  /* 0x00002c040a1d7981 */ /* 0x000368000c1e1900 */
        /* <DEDUP_REMOVED lines=8> */
[----:B------:R1:W5:Y:S04]  /*02c0*/  LDG.E.U8 R18, desc[UR4][R10.64+0x4c] ;  /* 0x00004c040a127981 */ /* 0x000368000c1e1100 */
[----:B------:R1:W5:Y:S01]  /*02d0*/  LDG.E R5, desc[UR4][R10.64+0x50] ;  /* 0x000050040a057981 */ /* 0x000362000c1e1900 */
[----:B------:R-:W-:Y:S01]  /*02e0*/  BSSY.RECONVERGENT B2, `(.L_x_4) ;  /* 0x0000013000027945 */ /* 0x000fe20003800200 */
[----:B--2--5:R-:W-:Y:S01]  /*02f0*/  FADD R21, -R14, R21 ;  /* 0x000000150e157221 */ /* 0x024fe20000000100 */
[----:B---3--:R-:W-:-:S03]  /*0300*/  FADD R19, -R15, R34 ;  /* 0x000000220f137221 */ /* 0x008fc60000000100 */
[----:B------:R-:W-:Y:S01]  /*0310*/  FMUL R34, R21, R21 ;  /* 0x0000001515227220 */ /* 0x000fe20000400000 */
[----:B----4-:R-:W-:-:S03]  /*0320*/  FADD R17, -R13, R32 ;  /* 0x000000200d117221 */ /* 0x010fc60000000100 */
[----:B------:R-:W-:-:S04]  /*0330*/  FFMA R34, R19, R19, R34 ;  /* 0x0000001313227223 */ /* 0x000fc80000000022 */
[----:B------:R-:W-:-:S04]  /*0340*/  FFMA R31, R17, R17, R34 ;  /* 0x00000011111f7223 */ /* 0x000fc80000000022 */
[----:B------:R-:W-:-:S04]  /*0350*/  FADD R31, R31, 0.5 ;  /* 0x3f0000001f1f7421 */ /* 0x000fc80000000000 */
[----:B------:R1:W2:Y:S01]  /*0360*/  MUFU.RSQ R32, R31 ;  /* 0x0000001f00207308 */ /* 0x0002a20000001400 */
[----:B------:R-:W-:-:S04]  /*0370*/  IADD3 R7, PT, PT, R31, -0xd000000, RZ ;  /* 0xf30000001f077810 */ /* 0x000fc80007ffe0ff */
[----:B------:R-:W-:-:S13]  /*0380*/  ISETP.GT.U32.AND P0, PT, R7, 0x727fffff, PT ;  /* 0x727fffff0700780c */ /* 0x000fda0003f04070 */
[----:B-12---:R-:W-:Y:S05]  /*0390*/  @!P0 BRA `(.L_x_5) ;  /* 0x00000000000c8947 */ /* 0x006fea0003800000 */
[----:B------:R-:W-:-:S07]  /*03a0*/  MOV R10, 0x3c0 ;  /* 0x000003c0000a7802 */ /* 0x000fce0000000f00 */
[----:B0-----:R-:W-:Y:S05]  /*03b0*/  CALL.REL.NOINC `($__internal_1_$__cuda_sm20_sqrt_rn_f32_slowpath) ;  /* 0x0000000800647944 */ /* 0x001fea0003c00000 */
[----:B------:R-:W-:Y:S05]  /*03c0*/  BRA `(.L_x_6) ;  /* 0x0000000000107947 */ /* 0x000fea0003800000 */
.L_x_5:
[----:B------:R-:W-:Y:S01]  /*03d0*/  FMUL.FTZ R10, R31, R32 ;  /* 0x000000201f0a7220 */ /* 0x000fe20000410000 */
[----:B------:R-:W-:-:S03]  /*03e0*/  FMUL.FTZ R11, R32, 0.5 ;  /* 0x3f000000200b7820 */ /* 0x000fc60000410000 */
[----:B------:R-:W-:-:S04]  /*03f0*/  FFMA R7, -R10, R10, R31 ;  /* 0x0000000a0a077223 */ /* 0x000fc8000000011f */
[----:B------:R-:W-:-:S07]  /*0400*/  FFMA R7, R7, R11, R10 ;  /* 0x0000000b07077223 */ /* 0x000fce000000000a */
.L_x_6:
[----:B------:R-:W-:Y:S05]  /*0410*/  BSYNC.RECONVERGENT B2 ;  /* 0x0000000000027941 */ /* 0x000fea0003800200 */
.L_x_4:
[----:B------:R-:W1:Y:S01]  /*0420*/  MUFU.RCP R10, R7 ;  /* 0x00000007000a7308 */ /* 0x000e620000001000 */
[----:B------:R-:W-:Y:S07]  /*0430*/  BSSY.RECONVERGENT B2, `(.L_x_7) ;  /* 0x000000b000027945 */ /* 0x000fee0003800200 */
[----:B------:R-:W2:Y:S01]  /*0440*/  FCHK P0, R5, R7 ;  /* 0x0000000705007302 */ /* 0x000ea20000000000 */
[----:B-1----:R-:W-:-:S04]  /*0450*/  FFMA R11, R10, -R7, 1 ;  /* 0x3f8000000a0b7423 */ /* 0x002fc80000000807 */
[----:B------:R-:W-:-:S04]  /*0460*/  FFMA R10, R10, R11, R10 ;  /* 0x0000000b0a0a7223 */ /* 0x000fc8000000000a */
[----:B------:R-:W-:-:S04]  /*0470*/  FFMA R32, R5, R10, RZ ;  /* 0x0000000a05207223 */ /* 0x000fc800000000ff */
[----:B------:R-:W-:-:S04]  /*0480*/  FFMA R11, R32, -R7, R5 ;  /* 0x80000007200b7223 */ /* 0x000fc80000000005 */
[----:B------:R-:W-:Y:S01]  /*0490*/  FFMA R10, R10, R11, R32 ;  /* 0x0000000b0a0a7223 */ /* 0x000fe20000000020 */
[----:B--2---:R-:W-:Y:S06]  /*04a0*/  @!P0 BRA `(.L_x_8) ;  /* 0x00000000000c8947 */ /* 0x004fec0003800000 */
[----:B------:R-:W-:-:S07]  /*04b0*/  MOV R10, 0x4d0 ;  /* 0x000004d0000a7802 */ /* 0x000fce0000000f00 */
[----:B0-----:R-:W-:Y:S05]  /*04c0*/  CALL.REL.NOINC `($__internal_2_$__cuda_sm3x_div_rn_noftz_f32_slowpath) ;  /* 0x00000008007c7944 */ /* 0x001fea0003c00000 */
[----:B------:R-:W-:-:S07]  /*04d0*/  IMAD.MOV.U32 R10, RZ, RZ, R5 ;  /* 0x000000ffff0a7224 */ /* 0x000fce00078e0005 */
.L_x_8:
[----:B------:R-:W-:Y:S05]  /*04e0*/  BSYNC.RECONVERGENT B2 ;  /* 0x0000000000027941 */ /* 0x000fea0003800200 */
.L_x_7:
[----:B------:R-:W-:Y:S02]  /*04f0*/  FSETP.GEU.AND P0, PT, R10, 0.69999998807907104492, PT ;  /* 0x3f3333330a00780b */ /* 0x000fe40003f0e000 */
[----:B------:R-:W-:-:S13]  /*0500*/  ISETP.EQ.AND P1, PT, R18, RZ, PT ;  /* 0x000000ff1200720c */ /* 0x000fda0003f22270 */
[----:B------:R-:W-:Y:S05]  /*0510*/  @P0 BRA P1, `(.L_x_9) ;  /* 0x0000000000540947 */ /* 0x000fea0000800000 */
[----:B------:R-:W-:-:S13]  /*0520*/  ISETP.NE.AND P0, PT, R23, R16, PT ;  /* 0x000000101700720c */ /* 0x000fda0003f05270 */
[----:B------:R-:W-:Y:S05]  /*0530*/  @!P0 BRA `(.L_x_3) ;  /* 0x00000004000c8947 */ /* 0x000fea0003800000 */
[----:B------:R-:W-:Y:S01]  /*0540*/  FMUL R18, R31, R7 ;  /* 0x000000071f127220 */ /* 0x000fe20000400000 */
[----:B------:R-:W-:Y:S03]  /*0550*/  BSSY.RECONVERGENT B2, `(.L_x_10) ;  /* 0x000000c000027945 */ /* 0x000fe60003800200 */
[----:B------:R-:W-:-:S05]  /*0560*/  VIADD R5, R18, 0x1800000 ;  /* 0x0180000012057836 */ /* 0x000fca0000000000 */
[----:B------:R-:W-:-:S04]  /*0570*/  LOP3.LUT R5, R5, 0x7f800000, RZ, 0xc0, !PT ;  /* 0x7f80000005057812 */ /* 0x000fc800078ec0ff */
[----:B------:R-:W-:-:S13]  /*0580*/  ISETP.GT.U32.AND P0, PT, R5, 0x1ffffff, PT ;  /* 0x01ffffff0500780c */ /* 0x000fda0003f04070 */
[----:B------:R-:W-:Y:S05]  /*0590*/  @P0 BRA `(.L_x_11) ;  /* 0x00000000000c0947 */ /* 0x000fea0003800000 */
[----:B------:R-:W-:-:S07]  /*05a0*/  MOV R10, 0x5c0 ;  /* 0x000005c0000a7802 */ /* 0x000fce0000000f00 */
[----:B0-----:R-:W-:Y:S05]  /*05b0*/  CALL.REL.NOINC `($__internal_0_$__cuda_sm20_rcp_rn_f32_slowpath) ;  /* 0x00000004000c7944 */ /* 0x001fea0003c00000 */
[----:B------:R-:W-:Y:S05]  /*05c0*/  BRA `(.L_x_12) ;  /* 0x0000000000107947 */ /* 0x000fea0003800000 */
.L_x_11:
[----:B------:R-:W1:Y:S02]  /*05d0*/  MUFU.RCP R5, R18 ;  /* 0x0000001200057308 */ /* 0x000e640000001000 */
[----:B-1----:R-:W-:-:S04]  /*05e0*/  FFMA R7, R18, R5, -1 ;  /* 0xbf80000012077423 */ /* 0x002fc80000000005 */
[----:B------:R-:W-:-:S04]  /*05f0*/  FADD.FTZ R10, -R7, -RZ ;  /* 0x800000ff070a7221 */ /* 0x000fc80000010100 */
[----:B------:R-:W-:-:S07]  /*0600*/  FFMA R5, R5, R10, R5 ;  /* 0x0000000a05057223 */ /* 0x000fce0000000005 */
.L_x_12:
[----:B------:R-:W-:Y:S05]  /*0610*/  BSYNC.RECONVERGENT B2 ;  /* 0x0000000000027941 */ /* 0x000fea0003800200 */
.L_x_10:
[----:B------:R-:W-:-:S04]  /*0620*/  FMUL R5, R12, R5 ;  /* 0x000000050c057220 */ /* 0x000fc80000400000 */
[-C--:B------:R-:W-:Y:S01]  /*0630*/  FFMA R0, R19, R5.reuse, R0 ;  /* 0x0000000513007223 */ /* 0x080fe20000000000 */
[-C--:B------:R-:W-:Y:S01]  /*0640*/  FFMA R2, R21, R5.reuse, R2 ;  /* 0x0000000515027223 */ /* 0x080fe20000000002 */
[----:B------:R-:W-:Y:S01]  /*0650*/  FFMA R4, R17, R5, R4 ;  /* 0x0000000511047223 */ /* 0x000fe20000000004 */
[----:B------:R-:W-:Y:S06]  /*0660*/  BRA `(.L_x_3) ;  /* 0x0000000000c07947 */ /* 0x000fec0003800000 */
.L_x_9:
[----:B------:R-:W-:-:S04]  /*0670*/  ISETP.GT.U32.AND P0, PT, R30, 0x40, PT ;  /* 0x000000401e00780c */ /* 0x000fc80003f04070 */
[----:B------:R-:W-:-:S13]  /*0680*/  ISETP.EQ.OR P0, PT, R29, -0x1, P0 ;  /* 0xffffffff1d00780c */ /* 0x000fda0000702670 */
[----:B------:R-:W-:-:S05]  /*0690*/  @!P0 IMAD.MOV.U32 R3, RZ, RZ, R30 ;  /* 0x000000ffff038224 */ /* 0x000fca00078e001e */
[----:B------:R-:W-:-:S04]  /*06a0*/  ISETP.GT.U32.AND P6, PT, R3, 0x3f, PT ;  /* 0x0000003f0300780c */ /* 0x000fc80003fc4070 */
[----:B------:R-:W-:-:S13]  /*06b0*/  ISETP.EQ.OR P6, PT, R28, -0x1, P6 ;  /* 0xffffffff1c00780c */ /* 0x000fda00037c2670 */
[C---:B------:R-:W-:Y:S01]  /*06c0*/  @!P6 VIADD R7, R3.reuse, 0x1 ;  /* 0x000000010307e836 */ /* 0x040fe20000000000 */
[----:B------:R-:W-:-:S03]  /*06d0*/  @!P6 LEA R5, R3, R6, 0x2 ;  /* 0x000000060305e211 */ /* 0x000fc600078e10ff */
[----:B------:R-:W-:-:S05]  /*06e0*/  @!P6 IMAD.MOV.U32 R3, RZ, RZ, R7 ;  /* 0x000000ffff03e224 */ /* 0x000fca00078e0007 */
[----:B------:R-:W-:-:S04]  /*06f0*/  ISETP.GT.U32.AND P5, PT, R3, 0x3f, PT ;  /* 0x0000003f0300780c */ /* 0x000fc80003fa4070 */
[----:B------:R-:W-:-:S13]  /*0700*/  ISETP.EQ.OR P5, PT, R27, -0x1, P5 ;  /* 0xffffffff1b00780c */ /* 0x000fda0002fa2670 */
[C---:B------:R-:W-:Y:S02]  /*0710*/  @!P5 VIADD R7, R3.reuse, 0x1 ;  /* 0x000000010307d836 */ /* 0x040fe40000000000 */
[----:B------:R-:W-:Y:S02]  /*0720*/  @!P5 IMAD R12, R3, 0x4, R6 ;  /* 0x00000004030cd824 */ /* 0x000fe400078e0206 */
[----:B------:R-:W-:-:S05]  /*0730*/  @!P5 IMAD.MOV.U32 R3, RZ, RZ, R7 ;  /* 0x000000ffff03d224 */ /* 0x000fca00078e0007 */
[----:B------:R-:W-:-:S04]  /*0740*/  ISETP.GT.U32.AND P4, PT, R3, 0x3f, PT ;  /* 0x0000003f0300780c */ /* 0x000fc80003f84070 */
[----:B------:R-:W-:-:S13]  /*0750*/  ISETP.EQ.OR P4, PT, R26, -0x1, P4 ;  /* 0xffffffff1a00780c */ /* 0x000fda0002782670 */
[C---:B------:R-:W-:Y:S01]  /*0760*/  @!P4 IADD3 R7, PT, PT, R3.reuse, 0x1, RZ ;  /* 0x000000010307c810 */ /* 0x040fe20007ffe0ff */
[----:B------:R-:W-:-:S04]  /*0770*/  @!P4 IMAD R11, R3, 0x4, R6 ;  /* 0x00000004030bc824 */ /* 0x000fc800078e0206 */
        /* <DEDUP_REMOVED lines=9> */
[----:B------:R-:W-:-:S03]  /*0810*/  @!P2 IMAD R17, R3, 0x4, R6 ;  /* 0x000000040311a824 */ /* 0x000fc600078e0206 */
[----:B------:R-:W-:Y:S01]  /*0820*/  @!P2 MOV R3, R7 ;  /* 0x000000070003a202 */ /* 0x000fe20000000f00 */
[----:B------:R-:W-:-:S03]  /*0830*/  @!P0 VIADD R7, R30, 0xffffffff ;  /* 0xffffffff1e078836 */ /* 0x000fc60000000000 */
[----:B------:R-:W-:Y:S01]  /*0840*/  ISETP.GT.U32.AND P1, PT, R3, 0x3f, PT ;  /* 0x0000003f0300780c */ /* 0x000fe20003f24070 */
[----:B------:R-:W-:-:S03]  /*0850*/  @!P0 IMAD R10, R7, 0x4, R6 ;  /* 0x00000004070a8824 */ /* 0x000fc600078e0206 */
[----:B------:R-:W-:Y:S02]  /*0860*/  ISETP.EQ.OR P1, PT, R22, -0x1, P1 ;  /* 0xffffffff1600780c */ /* 0x000fe40000f22670 */
[----:B------:R1:W-:Y:S04]  /*0870*/  @!P0 STL [R10], R29 ;  /* 0x0000001d0a008387 */ /* 0x0003e80000100800 */
[----:B------:R2:W-:Y:S04]  /*0880*/  @!P6 STL [R5], R28 ;  /* 0x0000001c0500e387 */ /* 0x0005e80000100800 */
[----:B------:R2:W-:Y:S03]  /*0890*/  @!P5 STL [R12], R27 ;  /* 0x0000001b0c00d387 */ /* 0x0005e60000100800 */
[C---:B------:R-:W-:Y:S01]  /*08a0*/  @!P1 VIADD R19, R3.reuse, 0x1 ;  /* 0x0000000103139836 */ /* 0x040fe20000000000 */
[----:B------:R-:W-:Y:S01]  /*08b0*/  @!P1 LEA R7, R3, R6, 0x2 ;  /* 0x0000000603079211 */ /* 0x000fe200078e10ff */
[----:B------:R2:W-:Y:S02]  /*08c0*/  @!P4 STL [R11], R26 ;  /* 0x0000001a0b00c387 */ /* 0x0005e40000100800 */
[----:B------:R-:W-:-:S02]  /*08d0*/  @!P1 IMAD.MOV.U32 R3, RZ, RZ, R19 ;  /* 0x000000ffff039224 */ /* 0x000fc400078e0013 */
[----:B------:R2:W-:Y:S03]  /*08e0*/  @!P3 STL [R18], R25 ;  /* 0x000000191200b387 */ /* 0x0005e60000100800 */
[----:B------:R-:W-:Y:S01]  /*08f0*/  ISETP.GT.U32.AND P0, PT, R3, 0x3f, PT ;  /* 0x0000003f0300780c */ /* 0x000fe20003f04070 */
[----:B------:R2:W-:Y:S03]  /*0900*/  @!P2 STL [R17], R24 ;  /* 0x000000181100a387 */ /* 0x0005e60000100800 */
[----:B------:R-:W-:Y:S01]  /*0910*/  ISETP.EQ.OR P0, PT, R20, -0x1, P0 ;  /* 0xffffffff1400780c */ /* 0x000fe20000702670 */
[----:B------:R2:W-:-:S12]  /*0920*/  @!P1 STL [R7], R22 ;  /* 0x0000001607009387 */ /* 0x0005d80000100800 */
[C---:B------:R-:W-:Y:S02]  /*0930*/  @!P0 IMAD R19, R3.reuse, 0x4, R6 ;  /* 0x0000000403138824 */ /* 0x040fe400078e0206 */
[----:B-1----:R-:W-:-:S03]  /*0940*/  @!P0 VIADD R10, R3, 0x1 ;  /* 0x00000001030a8836 */ /* 0x002fc60000000000 */
[----:B------:R2:W-:Y:S02]  /*0950*/  @!P0 STL [R19], R20 ;  /* 0x0000001413008387 */ /* 0x0005e40000100800 */
[----:B------:R-:W-:-:S07]  /*0960*/  @!P0 MOV R3, R10 ;  /* 0x0000000a00038202 */ /* 0x000fce0000000f00 */
.L_x_3:
[----:B------:R-:W-:Y:S05]  /*0970*/  BSYNC.RECONVERGENT B0 ;  /* 0x0000000000007941 */ /* 0x000fea0003800200 */
.L_x_2:
[----:B------:R-:W-:-:S13]  /*0980*/  ISETP.NE.AND P0, PT, R3, RZ, PT ;  /* 0x000000ff0300720c */ /* 0x000fda0003f05270 */
[----:B------:R-:W-:Y:S05]  /*0990*/  @P0 BRA `(.L_x_13) ;  /* 0xfffffff400f00947 */ /* 0x000fea000383ffff */
[----:B------:R-:W-:Y:S05]  /*09a0*/  BSYNC.RECONVERGENT B1 ;  /* 0x0000000000017941 */ /* 0x000fea0003800200 */
.L_x_1:
[----:B------:R-:W-:Y:S04]  /*09b0*/  STG.E desc[UR4][R8.64+0x18], R0 ;  /* 0x0000180008007986 */ /* 0x000fe8000c101904 */
[----:B------:R-:W-:Y:S04]  /*09c0*/  STG.E desc[UR4][R8.64+0x1c], R2 ;  /* 0x00001c0208007986 */ /* 0x000fe8000c101904 */
[----:B------:R-:W-:Y:S01]  /*09d0*/  STG.E desc[UR4][R8.64+0x20], R4 ;  /* 0x0000200408007986 */ /* 0x000fe2000c101904 */
[----:B------:R-:W-:Y:S05]  /*09e0*/  EXIT ;  /* 0x000000000000794d */ /* 0x000fea0003800000 */
        .weak           $__internal_0_$__cuda_sm20_rcp_rn_f32_slowpath
        .type           $__internal_0_$__cuda_sm20_rcp_rn_f32_slowpath,@function
        .size           $__internal_0_$__cuda_sm20_rcp_rn_f32_slowpath,($__internal_1_$__cuda_sm20_sqrt_rn_f32_slowpath - $__internal_0_$__cuda_sm20_rcp_rn_f32_slowpath)
$__internal_0_$__cuda_sm20_rcp_rn_f32_slowpath:
[----:B------:R-:W-:Y:S01]  /*09f0*/  IMAD.SHL.U32 R5, R18, 0x2, RZ ;  /* 0x0000000212057824 */ /* 0x000fe200078e00ff */
[----:B------:R-:W-:Y:S04]  /*0a00*/  BSSY.RECONVERGENT B3, `(.L_x_14) ;  /* 0x0000031000037945 */ /* 0x000fe80003800200 */
[----:B------:R-:W-:Y:S01]  /*0a10*/  SHF.R.U32.HI R24, RZ, 0x18, R5 ;  /* 0x00000018ff187819 */ /* 0x000fe20000011605 */
[----:B------:R-:W-:-:S03]  /*0a20*/  IMAD.MOV.U32 R5, RZ, RZ, R18 ;  /* 0x000000ffff057224 */ /* 0x000fc600078e0012 */
[----:B------:R-:W-:-:S13]  /*0a30*/  ISETP.NE.U32.AND P0, PT, R24, RZ, PT ;  /* 0x000000ff1800720c */ /* 0x000fda0003f05070 */
[----:B------:R-:W-:Y:S05]  /*0a40*/  @P0 BRA `(.L_x_15) ;  /* 0x0000000000280947 */ /* 0x000fea0003800000 */
[----:B------:R-:W-:-:S05]  /*0a50*/  IMAD.SHL.U32 R7, R5, 0x2, RZ ;  /* 0x0000000205077824 */ /* 0x000fca00078e00ff */
[----:B------:R-:W-:-:S13]  /*0a60*/  ISETP.NE.AND P0, PT, R7, RZ, PT ;  /* 0x000000ff0700720c */ /* 0x000fda0003f05270 */
[----:B------:R-:W-:Y:S01]  /*0a70*/  @P0 FFMA R18, R5, 1.84467440737095516160e+19, RZ ;  /* 0x5f80000005120823 */ /* 0x000fe200000000ff */
[----:B------:R-:W-:Y:S08]  /*0a80*/  @!P0 MUFU.RCP R11, R5 ;  /* 0x00000005000b8308 */ /* 0x000ff00000001000 */
[----:B------:R-:W0:Y:S02]  /*0a90*/  @P0 MUFU.RCP R7, R18 ;  /* 0x0000001200070308 */ /* 0x000e240000001000 */
[----:B0-----:R-:W-:-:S04]  /*0aa0*/  @P0 FFMA R20, R18, R7, -1 ;  /* 0xbf80000012140423 */ /* 0x001fc80000000007 */
[----:B------:R-:W-:-:S04]  /*0ab0*/  @P0 FADD.FTZ R20, -R20, -RZ ;  /* 0x800000ff14140221 */ /* 0x000fc80000010100 */
[----:B------:R-:W-:-:S04]  /*0ac0*/  @P0 FFMA R7, R7, R20, R7 ;  /* 0x0000001407070223 */ /* 0x000fc80000000007 */
[----:B------:R-:W-:Y:S01]  /*0ad0*/  @P0 FFMA R11, R7, 1.84467440737095516160e+19, RZ ;  /* 0x5f800000070b0823 */ /* 0x000fe200000000ff */
[----:B------:R-:W-:Y:S06]  /*0ae0*/  BRA `(.L_x_16) ;  /* 0x0000000000887947 */ /* 0x000fec0003800000 */
.L_x_15:
[----:B------:R-:W-:-:S04]  /*0af0*/  IADD3 R25, PT, PT, R24, -0xfd, RZ ;  /* 0xffffff0318197810 */ /* 0x000fc80007ffe0ff */
[----:B------:R-:W-:-:S13]  /*0b00*/  ISETP.GT.U32.AND P0, PT, R25, 0x1, PT ;  /* 0x000000011900780c */ /* 0x000fda0003f04070 */
[----:B------:R-:W-:Y:S05]  /*0b10*/  @P0 BRA `(.L_x_17) ;  /* 0x0000000000780947 */ /* 0x000fea0003800000 */
[----:B------:R-:W-:Y:S01]  /*0b20*/  LOP3.LUT R7, R5, 0x7fffff, RZ, 0xc0, !PT ;  /* 0x007fffff05077812 */ /* 0x000fe200078ec0ff */
[----:B------:R-:W-:-:S03]  /*0b30*/  IMAD.MOV.U32 R22, RZ, RZ, 0x3 ;  /* 0x00000003ff167424 */ /* 0x000fc600078e00ff */
[----:B------:R-:W-:Y:S02]  /*0b40*/  LOP3.LUT R7, R7, 0x3f800000, RZ, 0xfc, !PT ;  /* 0x3f80000007077812 */ /* 0x000fe400078efcff */
[----:B------:R-:W-:Y:S02]  /*0b50*/  SHF.L.U32 R22, R22, R25, RZ ;  /* 0x0000001916167219 */ /* 0x000fe400000006ff */
[----:B------:R-:W0:Y:S02]  /*0b60*/  MUFU.RCP R18, R7 ;  /* 0x0000000700127308 */ /* 0x000e240000001000 */
[----:B0-----:R-:W-:-:S04]  /*0b70*/  FFMA R11, R7, R18, -1 ;  /* 0xbf800000070b7423 */ /* 0x001fc80000000012 */
[----:B------:R-:W-:-:S04]  /*0b80*/  FADD.FTZ R11, -R11, -RZ ;  /* 0x800000ff0b0b7221 */ /* 0x000fc80000010100 */
[CCC-:B------:R-:W-:Y:S01]  /*0b90*/  FFMA.RM R20, R18.reuse, R11.reuse, R18.reuse ;  /* 0x0000000b12147223 */ /* 0x1c0fe20000004012 */
[----:B------:R-:W-:-:S04]  /*0ba0*/  FFMA.RP R23, R18, R11, R18 ;  /* 0x0000000b12177223 */ /* 0x000fc80000008012 */
[C---:B------:R-:W-:Y:S02]  /*0bb0*/  LOP3.LUT R11, R20.reuse, 0x7fffff, RZ, 0xc0, !PT ;  /* 0x007fffff140b7812 */ /* 0x040fe400078ec0ff */
[----:B------:R-:W-:Y:S02]  /*0bc0*/  FSETP.NEU.FTZ.AND P0, PT, R20, R23, PT ;  /* 0x000000171400720b */ /* 0x000fe40003f1d000 */
[----:B------:R-:W-:Y:S02]  /*0bd0*/  LOP3.LUT R11, R11, 0x800000, RZ, 0xfc, !PT ;  /* 0x008000000b0b7812 */ /* 0x000fe400078efcff */
[----:B------:R-:W-:Y:S02]  /*0be0*/  SEL R18, RZ, 0xffffffff, !P0 ;  /* 0xffffffffff127807 */ /* 0x000fe40004000000 */
[----:B------:R-:W-:-:S03]  /*0bf0*/  LOP3.LUT R22, R22, R11, RZ, 0xc0, !PT ;  /* 0x0000000b16167212 */ /* 0x000fc600078ec0ff */
[----:B------:R-:W-:Y:S01]  /*0c00*/  IMAD.MOV R18, RZ, RZ, -R18 ;  /* 0x000000ffff127224 */ /* 0x000fe200078e0a12 */
[----:B------:R-:W-:-:S04]  /*0c10*/  SHF.R.U32.HI R22, RZ, R25, R22 ;  /* 0x00000019ff167219 */ /* 0x000fc80000011616 */
[----:B------:R-:W-:Y:S02]  /*0c20*/  LOP3.LUT P1, RZ, R18, R25, R11, 0xf8, !PT ;  /* 0x0000001912ff7212 */ /* 0x000fe4000782f80b */
[C---:B------:R-:W-:Y:S02]  /*0c30*/  LOP3.LUT P0, RZ, R22.reuse, 0x1, RZ, 0xc0, !PT ;  /* 0x0000000116ff7812 */ /* 0x040fe4000780c0ff */
[----:B------:R-:W-:Y:S02]  /*0c40*/  LOP3.LUT P2, RZ, R22, 0x2, RZ, 0xc0, !PT ;  /* 0x0000000216ff7812 */ /* 0x000fe4000784c0ff */
[----:B------:R-:W-:Y:S02]  /*0c50*/  IADD3 R18, PT, PT, R24, -0xfc, RZ ;  /* 0xffffff0418127810 */ /* 0x000fe40007ffe0ff */
[----:B------:R-:W-:Y:S02]  /*0c60*/  PLOP3.LUT P0, PT, P0, P1, P2, 0xe0, 0x0 ;  /* 0x000000000000781c */ /* 0x000fe40000703c20 */
[----:B------:R-:W-:-:S02]  /*0c70*/  LOP3.LUT P1, RZ, R5, 0x7fffff, RZ, 0xc0, !PT ;  /* 0x007fffff05ff7812 */ /* 0x000fc4000782c0ff */
[----:B------:R-:W-:Y:S02]  /*0c80*/  SEL R7, RZ, 0x1, !P0 ;  /* 0x00000001ff077807 */ /* 0x000fe40004000000 */
[----:B------:R-:W-:-:S03]  /*0c90*/  SHF.R.U32.HI R18, RZ, R18, R11 ;  /* 0x00000012ff127219 */ /* 0x000fc6000001160b */
[----:B------:R-:W-:-:S05]  /*0ca0*/  IMAD.MOV R7, RZ, RZ, -R7 ;  /* 0x000000ffff077224 */ /* 0x000fca00078e0a07 */
[----:B------:R-:W-:-:S13]  /*0cb0*/  ISETP.GE.AND P0, PT, R7, RZ, PT ;  /* 0x000000ff0700720c */ /* 0x000fda0003f06270 */
[----:B------:R-:W-:-:S04]  /*0cc0*/  @!P0 VIADD R18, R18, 0x1 ;  /* 0x0000000112128836 */ /* 0x000fc80000000000 */
[----:B------:R-:W-:-:S05]  /*0cd0*/  @!P1 IMAD.SHL.U32 R18, R18, 0x2, RZ ;  /* 0x0000000212129824 */ /* 0x000fca00078e00ff */
[----:B------:R-:W-:Y:S01]  /*0ce0*/  LOP3.LUT R11, R18, 0x80000000, R5, 0xf8, !PT ;  /* 0x80000000120b7812 */ /* 0x000fe200078ef805 */
[----:B------:R-:W-:Y:S06]  /*0cf0*/  BRA `(.L_x_16) ;  /* 0x0000000000047947 */ /* 0x000fec0003800000 */
.L_x_17:
[----:B------:R0:W1:Y:S02]  /*0d00*/  MUFU.RCP R11, R5 ;  /* 0x00000005000b7308 */ /* 0x0000640000001000 */
.L_x_16:
[----:B------:R-:W-:Y:S05]  /*0d10*/  BSYNC.RECONVERGENT B3 ;  /* 0x0000000000037941 */ /* 0x000fea0003800200 */
.L_x_14:
[----:B01----:R-:W-:Y:S02]  /*0d20*/  IMAD.MOV.U32 R5, RZ, RZ, R11 ;  /* 0x000000ffff057224 */ /* 0x003fe400078e000b */
[----:B------:R-:W-:-:S04]  /*0d30*/  HFMA2 R11, -RZ, RZ, 0, 0 ;  /* 0x00000000ff0b7431 */ /* 0x000fc800000001ff */
[----:B------:R-:W-:Y:S05]  /*0d40*/  RET.REL.NODEC R10 `(_Z15barnesHutKernelP4BodyP10OctreeNodeii) ;  /* 0xfffffff00aac7950 */ /* 0x000fea0003c3ffff */
        .weak           $__internal_1_$__cuda_sm20_sqrt_rn_f32_slowpath
        .type           $__internal_1_$__cuda_sm20_sqrt_rn_f32_slowpath,@function
        .size           $__internal_1_$__cuda_sm20_sqrt_rn_f32_slowpath,($__internal_2_$__cuda_sm3x_div_rn_noftz_f32_slowpath - $__internal_1_$__cuda_sm20_sqrt_rn_f32_slowpath)
$__internal_1_$__cuda_sm20_sqrt_rn_f32_slowpath:
[----:B------:R-:W-:-:S13]  /*0d50*/  LOP3.LUT P0, RZ, R31, 0x7fffffff, RZ, 0xc0, !PT ;  /* 0x7fffffff1fff7812 */ /* 0x000fda000780c0ff */
[----:B------:R-:W-:Y:S01]  /*0d60*/  @!P0 IMAD.MOV.U32 R11, RZ, RZ, R31 ;  /* 0x000000ffff0b8224 */ /* 0x000fe200078e001f */
[----:B------:R-:W-:Y:S06]  /*0d70*/  @!P0 BRA `(.L_x_18) ;  /* 0x0000000000448947 */ /* 0x000fec0003800000 */
[----:B------:R-:W-:Y:S01]  /*0d80*/  FSETP.GEU.FTZ.AND P0, PT, R31, RZ, PT ;  /* 0x000000ff1f00720b */ /* 0x000fe20003f1e000 */
[----:B------:R-:W-:-:S12]  /*0d90*/  IMAD.MOV.U32 R7, RZ, RZ, R31 ;  /* 0x000000ffff077224 */ /* 0x000fd800078e001f */
[----:B------:R-:W-:Y:S01]  /*0da0*/  @!P0 IMAD.MOV.U32 R11, RZ, RZ, 0x7fffffff ;  /* 0x7fffffffff0b8424 */ /* 0x000fe200078e00ff */
[----:B------:R-:W-:Y:S06]  /*0db0*/  @!P0 BRA `(.L_x_18) ;  /* 0x0000000000348947 */ /* 0x000fec0003800000 */
[----:B------:R-:W-:-:S13]  /*0dc0*/  FSETP.GTU.FTZ.AND P0, PT, |R7|, +INF , PT ;  /* 0x7f8000000700780b */ /* 0x000fda0003f1c200 */
[----:B------:R-:W-:Y:S01]  /*0dd0*/  @P0 FADD.FTZ R11, R7, 1 ;  /* 0x3f800000070b0421 */ /* 0x000fe20000010000 */
[----:B------:R-:W-:Y:S06]  /*0de0*/  @P0 BRA `(.L_x_18) ;  /* 0x0000000000280947 */ /* 0x000fec0003800000 */
[----:B------:R-:W-:-:S13]  /*0df0*/  FSETP.NEU.FTZ.AND P0, PT, |R7|, +INF , PT ;  /* 0x7f8000000700780b */ /* 0x000fda0003f1d200 */
[----:B------:R-:W-:-:S04]  /*0e00*/  @P0 FFMA R32, R7, 1.84467440737095516160e+19, RZ ;  /* 0x5f80000007200823 */ /* 0x000fc800000000ff */
[----:B------:R-:W0:Y:S02]  /*0e10*/  @P0 MUFU.RSQ R11, R32 ;  /* 0x00000020000b0308 */ /* 0x000e240000001400 */
[----:B0-----:R-:W-:Y:S01]  /*0e20*/  @P0 FMUL.FTZ R33, R32, R11 ;  /* 0x0000000b20210220 */ /* 0x001fe20000410000 */
[----:B------:R-:W-:-:S03]  /*0e30*/  @P0 FMUL.FTZ R11, R11, 0.5 ;  /* 0x3f0000000b0b0820 */ /* 0x000fc60000410000 */
[----:B------:R-:W-:-:S04]  /*0e40*/  @P0 FADD.FTZ R34, -R33, -RZ ;  /* 0x800000ff21220221 */ /* 0x000fc80000010100 */
[----:B------:R-:W-:-:S04]  /*0e50*/  @P0 FFMA R34, R33, R34, R32 ;  /* 0x0000002221220223 */ /* 0x000fc80000000020 */
[----:B------:R-:W-:Y:S01]  /*0e60*/  @P0 FFMA R34, R34, R11, R33 ;  /* 0x0000000b22220223 */ /* 0x000fe20000000021 */
[----:B------:R-:W-:-:S03]  /*0e70*/  @!P0 MOV R11, R7 ;  /* 0x00000007000b8202 */ /* 0x000fc60000000f00 */
[----:B------:R-:W-:-:S07]  /*0e80*/  @P0 FMUL.FTZ R11, R34, 2.3283064365386962891e-10 ;  /* 0x2f800000220b0820 */ /* 0x000fce0000410000 */
.L_x_18:
[----:B------:R-:W-:Y:S02]  /*0e90*/  IMAD.MOV.U32 R7, RZ, RZ, R11 ;  /* 0x000000ffff077224 */ /* 0x000fe400078e000b */
[----:B------:R-:W-:-:S04]  /*0ea0*/  IMAD.MOV.U32 R11, RZ, RZ, 0x0 ;  /* 0x00000000ff0b7424 */ /* 0x000fc800078e00ff */
[----:B------:R-:W-:Y:S05]  /*0eb0*/  RET.REL.NODEC R10 `(_Z15barnesHutKernelP4BodyP10OctreeNodeii) ;  /* 0xfffffff00a507950 */ /* 0x000fea0003c3ffff */
        .weak           $__internal_2_$__cuda_sm3x_div_rn_noftz_f32_slowpath
        .type           $__internal_2_$__cuda_sm3x_div_rn_noftz_f32_slowpath,@function
        .size           $__internal_2_$__cuda_sm3x_div_rn_noftz_f32_slowpath,(.L_x_33 - $__internal_2_$__cuda_sm3x_div_rn_noftz_f32_slowpath)
$__internal_2_$__cuda_sm3x_div_rn_noftz_f32_slowpath:
[----:B------:R-:W-:Y:S01]  /*0ec0*/  SHF.R.U32.HI R11, RZ, 0x17, R7 ;  /* 0x00000017ff0b7819 */ /* 0x000fe20000011607 */
[----:B------:R-:W-:Y:S01]  /*0ed0*/  BSSY.RECONVERGENT B3, `(.L_x_19) ;  /* 0x0000066000037945 */ /* 0x000fe20003800200 */
[--C-:B------:R-:W-:Y:S01]  /*0ee0*/  SHF.R.U32.HI R34, RZ, 0x17, R5.reuse ;  /* 0x00000017ff227819 */ /* 0x100fe20000011605 */
[----:B------:R-:W-:Y:S01]  /*0ef0*/  IMAD.MOV.U32 R33, RZ, RZ, R5 ;  /* 0x000000ffff217224 */ /* 0x000fe200078e0005 */
[----:B------:R-:W-:Y:S01]  /*0f00*/  LOP3.LUT R11, R11, 0xff, RZ, 0xc0, !PT ;  /* 0x000000ff0b0b7812 */ /* 0x000fe200078ec0ff */
[----:B------:R-:W-:Y:S01]  /*0f10*/  IMAD.MOV.U32 R36, RZ, RZ, R7 ;  /* 0x000000ffff247224 */ /* 0x000fe200078e0007 */
[----:B------:R-:W-:-:S03]  /*0f20*/  LOP3.LUT R34, R34, 0xff, RZ, 0xc0, !PT ;  /* 0x000000ff22227812 */ /* 0x000fc600078ec0ff */
[----:B------:R-:W-:-:S05]  /*0f30*/  VIADD R32, R11, 0xffffffff ;  /* 0xffffffff0b207836 */ /* 0x000fca0000000000 */
[----:B------:R-:W-:Y:S02]  /*0f40*/  ISETP.GT.U32.AND P0, PT, R32, 0xfd, PT ;  /* 0x000000fd2000780c */ /* 0x000fe40003f04070 */
[----:B------:R-:W-:-:S04]  /*0f50*/  IADD3 R32, PT, PT, R34, -0x1, RZ ;  /* 0xffffffff22207810 */ /* 0x000fc80007ffe0ff */
[----:B------:R-:W-:-:S13]  /*0f60*/  ISETP.GT.U32.OR P0, PT, R32, 0xfd, P0 ;  /* 0x000000fd2000780c */ /* 0x000fda0000704470 */
[----:B------:R-:W-:Y:S01]  /*0f70*/  @!P0 IMAD.MOV.U32 R32, RZ, RZ, RZ ;  /* 0x000000ffff208224 */ /* 0x000fe200078e00ff */
[----:B------:R-:W-:Y:S06]  /*0f80*/  @!P0 BRA `(.L_x_20) ;  /* 0x0000000000648947 */ /* 0x000fec0003800000 */
[----:B------:R-:W-:Y:S02]  /*0f90*/  FSETP.GTU.FTZ.AND P1, PT, |R7|, +INF , PT ;  /* 0x7f8000000700780b */ /* 0x000fe40003f3c200 */
[----:B------:R-:W-:-:S04]  /*0fa0*/  FSETP.GTU.FTZ.AND P0, PT, |R5|, +INF , PT ;  /* 0x7f8000000500780b */ /* 0x000fc80003f1c200 */
[----:B------:R-:W-:-:S13]  /*0fb0*/  PLOP3.LUT P0, PT, P0, P1, PT, 0xf8, 0x8f ;  /* 0x00000000008f781c */ /* 0x000fda0000703f70 */
[----:B------:R-:W-:Y:S05]  /*0fc0*/  @P0 BRA `(.L_x_21) ;  /* 0x0000000400540947 */ /* 0x000fea0003800000 */
[----:B------:R-:W-:-:S13]  /*0fd0*/  LOP3.LUT P0, RZ, R36, 0x7fffffff, R33, 0xc8, !PT ;  /* 0x7fffffff24ff7812 */ /* 0x000fda000780c821 */
[----:B------:R-:W-:Y:S05]  /*0fe0*/  @!P0 BRA `(.L_x_22) ;  /* 0x0000000400448947 */ /* 0x000fea0003800000 */
[----:B------:R-:W-:Y:S02]  /*0ff0*/  FSETP.NEU.FTZ.AND P0, PT, |R5|, +INF , PT ;  /* 0x7f8000000500780b */ /* 0x000fe40003f1d200 */
[----:B------:R-:W-:Y:S02]  /*1000*/  FSETP.NEU.FTZ.AND P2, PT, |R7|, +INF , PT ;  /* 0x7f8000000700780b */ /* 0x000fe40003f5d200 */
[----:B------:R-:W-:-:S11]  /*1010*/  FSETP.NEU.FTZ.AND P1, PT, |R5|, +INF , PT ;  /* 0x7f8000000500780b */ /* 0x000fd60003f3d200 */
[----:B------:R-:W-:Y:S05]  /*1020*/  @!P2 BRA !P0, `(.L_x_22) ;  /* 0x000000040034a947 */ /* 0x000fea0004000000 */
[----:B------:R-:W-:-:S04]  /*1030*/  LOP3.LUT P0, RZ, R33, 0x7fffffff, RZ, 0xc0, !PT ;  /* 0x7fffffff21ff7812 */ /* 0x000fc8000780c0ff */
[----:B------:R-:W-:-:S13]  /*1040*/  PLOP3.LUT P0, PT, P2, P0, PT, 0x2f, 0xf2 ;  /* 0x0000000000f2781c */ /* 0x000fda0001700577 */
[----:B------:R-:W-:Y:S05]  /*1050*/  @P0 BRA `(.L_x_23) ;  /* 0x0000000400200947 */ /* 0x000fea0003800000 */
[----:B------:R-:W-:-:S04]  /*1060*/  LOP3.LUT P0, RZ, R36, 0x7fffffff, RZ, 0xc0, !PT ;  /* 0x7fffffff24ff7812 */ /* 0x000fc8000780c0ff */
[----:B------:R-:W-:-:S13]  /*1070*/  PLOP3.LUT P0, PT, P1, P0, PT, 0x2f, 0xf2 ;  /* 0x0000000000f2781c */ /* 0x000fda0000f00577 */
[----:B------:R-:W-:Y:S05]  /*1080*/  @P0 BRA `(.L_x_24) ;  /* 0x0000000400080947 */ /* 0x000fea0003800000 */
[----:B------:R-:W-:-:S04]  /*1090*/  IADD3 R32, PT, PT, R34, -0x1, RZ ;  /* 0xffffffff22207810 */ /* 0x000fc80007ffe0ff */
[----:B------:R-:W-:-:S13]  /*10a0*/  ISETP.GE.AND P0, PT, R32, RZ, PT ;  /* 0x000000ff2000720c */ /* 0x000fda0003f06270 */
[----:B------:R-:W-:Y:S01]  /*10b0*/  @!P0 FFMA R33, R5, 1.84467440737095516160e+19, RZ ;  /* 0x5f80000005218823 */ /* 0x000fe200000000ff */
[----:B------:R-:W-:Y:S02]  /*10c0*/  VIADD R5, R11, 0xffffffff ;  /* 0xffffffff0b057836 */ /* 0x000fe40000000000 */
[----:B------:R-:W-:Y:S02]  /*10d0*/  @P0 IMAD.MOV.U32 R32, RZ, RZ, RZ ;  /* 0x000000ffff200224 */ /* 0x000fe400078e00ff */
[----:B------:R-:W-:Y:S01]  /*10e0*/  @!P0 IMAD.MOV.U32 R32, RZ, RZ, -0x40 ;  /* 0xffffffc0ff208424 */ /* 0x000fe200078e00ff */
[----:B------:R-:W-:-:S13]  /*10f0*/  ISETP.GE.AND P1, PT, R5, RZ, PT ;  /* 0x000000ff0500720c */ /* 0x000fda0003f26270 */
[----:B------:R-:W-:Y:S01]  /*1100*/  @!P1 FFMA R36, R7, 1.84467440737095516160e+19, RZ ;  /* 0x5f80000007249823 */ /* 0x000fe200000000ff */
[----:B------:R-:W-:-:S07]  /*1110*/  @!P1 IADD3 R32, PT, PT, R32, 0x40, RZ ;  /* 0x0000004020209810 */ /* 0x000fce0007ffe0ff */
.L_x_20:
[----:B------:R-:W-:Y:S01]  /*1120*/  LEA R5, R11, 0xc0800000, 0x17 ;  /* 0xc08000000b057811 */ /* 0x000fe200078eb8ff */
[----:B------:R-:W-:Y:S04]  /*1130*/  BSSY.RECONVERGENT B4, `(.L_x_25) ;  /* 0x0000036000047945 */ /* 0x000fe80003800200 */
[----:B------:R-:W-:Y:S02]  /*1140*/  IMAD.IADD R37, R36, 0x1, -R5 ;  /* 0x0000000124257824 */ /* 0x000fe400078e0a05 */
[----:B------:R-:W-:Y:S02]  /*1150*/  VIADD R36, R34, 0xffffff81 ;  /* 0xffffff8122247836 */ /* 0x000fe40000000000 */
[----:B------:R-:W0:Y:S01]  /*1160*/  MUFU.RCP R35, R37 ;  /* 0x0000002500237308 */ /* 0x000e220000001000 */
[----:B------:R-:W-:Y:S01]  /*1170*/  FADD.FTZ R34, -R37, -RZ ;  /* 0x800000ff25227221 */ /* 0x000fe20000010100 */
[C---:B------:R-:W-:Y:S01]  /*1180*/  IMAD R5, R36.reuse, -0x800000, R33 ;  /* 0xff80000024057824 */ /* 0x040fe200078e0221 */
[----:B------:R-:W-:-:S05]  /*1190*/  IADD3 R11, PT, PT, R36, 0x7f, -R11 ;  /* 0x0000007f240b7810 */ /* 0x000fca0007ffe80b */
[----:B------:R-:W-:Y:S02]  /*11a0*/  IMAD.IADD R32, R11, 0x1, R32 ;  /* 0x000000010b207824 */ /* 0x000fe400078e0220 */
[----:B0-----:R-:W-:-:S04]  /*11b0*/  FFMA R36, R35, R34, 1 ;  /* 0x3f80000023247423 */ /* 0x001fc80000000022 */
[----:B------:R-:W-:-:S04]  /*11c0*/  FFMA R36, R35, R36, R35 ;  /* 0x0000002423247223 */ /* 0x000fc80000000023 */
[----:B------:R-:W-:-:S04]  /*11d0*/  FFMA R11, R5, R36, RZ ;  /* 0x00000024050b7223 */ /* 0x000fc800000000ff */
[----:B------:R-:W-:-:S04]  /*11e0*/  FFMA R33, R34, R11, R5 ;  /* 0x0000000b22217223 */ /* 0x000fc80000000005 */
[----:B------:R-:W-:-:S04]  /*11f0*/  FFMA R11, R36, R33, R11 ;  /* 0x00000021240b7223 */ /* 0x000fc8000000000b */
[----:B------:R-:W-:-:S04]  /*1200*/  FFMA R34, R34, R11, R5 ;  /* 0x0000000b22227223 */ /* 0x000fc80000000005 */
[----:B------:R-:W-:-:S05]  /*1210*/  FFMA R5, R36, R34, R11 ;  /* 0x0000002224057223 */ /* 0x000fca000000000b */
[----:B------:R-:W-:-:S04]  /*1220*/  SHF.R.U32.HI R33, RZ, 0x17, R5 ;  /* 0x00000017ff217819 */ /* 0x000fc80000011605 */
[----:B------:R-:W-:-:S04]  /*1230*/  LOP3.LUT R33, R33, 0xff, RZ, 0xc0, !PT ;  /* 0x000000ff21217812 */ /* 0x000fc800078ec0ff */
[----:B------:R-:W-:-:S05]  /*1240*/  IADD3 R33, PT, PT, R33, R32, RZ ;  /* 0x0000002021217210 */ /* 0x000fca0007ffe0ff */
[----:B------:R-:W-:-:S05]  /*1250*/  VIADD R35, R33, 0xffffffff ;  /* 0xffffffff21237836 */ /* 0x000fca0000000000 */
[----:B------:R-:W-:-:S13]  /*1260*/  ISETP.GE.U32.AND P0, PT, R35, 0xfe, PT ;  /* 0x000000fe2300780c */ /* 0x000fda0003f06070 */
[----:B------:R-:W-:Y:S05]  /*1270*/  @!P0 BRA `(.L_x_26) ;  /* 0x0000000000808947 */ /* 0x000fea0003800000 */
[----:B------:R-:W-:-:S13]  /*1280*/  ISETP.GT.AND P0, PT, R33, 0xfe, PT ;  /* 0x000000fe2100780c */ /* 0x000fda0003f04270 */
[----:B------:R-:W-:Y:S05]  /*1290*/  @P0 BRA `(.L_x_27) ;  /* 0x00000000006c0947 */ /* 0x000fea0003800000 */
[----:B------:R-:W-:-:S13]  /*12a0*/  ISETP.GE.AND P0, PT, R33, 0x1, PT ;  /* 0x000000012100780c */ /* 0x000fda0003f06270 */
[----:B------:R-:W-:Y:S05]  /*12b0*/  @P0 BRA `(.L_x_28) ;  /* 0x0000000000740947 */ /* 0x000fea0003800000 */
[----:B------:R-:W-:Y:S02]  /*12c0*/  ISETP.GE.AND P0, PT, R33, -0x18, PT ;  /* 0xffffffe82100780c */ /* 0x000fe40003f06270 */
[----:B------:R-:W-:-:S11]  /*12d0*/  LOP3.LUT R5, R5, 0x80000000, RZ, 0xc0, !PT ;  /* 0x8000000005057812 */ /* 0x000fd600078ec0ff */
[----:B------:R-:W-:Y:S05]  /*12e0*/  @!P0 BRA `(.L_x_28) ;  /* 0x0000000000688947 */ /* 0x000fea0003800000 */
[CCC-:B------:R-:W-:Y:S01]  /*12f0*/  FFMA.RP R32, R36.reuse, R34.reuse, R11.reuse ;  /* 0x0000002224207223 */ /* 0x1c0fe2000000800b */
[CCC-:B------:R-:W-:Y:S01]  /*1300*/  FFMA.RM R35, R36.reuse, R34.reuse, R11.reuse ;  /* 0x0000002224237223 */ /* 0x1c0fe2000000400b */
[----:B------:R-:W-:Y:S01]  /*1310*/  FFMA.RZ R11, R36, R34, R11 ;  /* 0x00000022240b7223 */ /* 0x000fe2000000c00b */
[C---:B------:R-:W-:Y:S02]  /*1320*/  ISETP.NE.AND P2, PT, R33.reuse, RZ, PT ;  /* 0x000000ff2100720c */ /* 0x040fe40003f45270 */
[----:B------:R-:W-:Y:S02]  /*1330*/  ISETP.NE.AND P1, PT, R33, RZ, PT ;  /* 0x000000ff2100720c */ /* 0x000fe40003f25270 */
[----:B------:R-:W-:Y:S02]  /*1340*/  LOP3.LUT R11, R11, 0x7fffff, RZ, 0xc0, !PT ;  /* 0x007fffff0b0b7812 */ /* 0x000fe400078ec0ff */
[----:B------:R-:W-:Y:S01]  /*1350*/  FSETP.NEU.FTZ.AND P0, PT, R32, R35, PT ;  /* 0x000000232000720b */ /* 0x000fe20003f1d000 */
[----:B------:R-:W-:Y:S01]  /*1360*/  VIADD R32, R33, 0x20 ;  /* 0x0000002021207836 */ /* 0x000fe20000000000 */
[----:B------:R-:W-:Y:S01]  /*1370*/  LOP3.LUT R11, R11, 0x800000, RZ, 0xfc, !PT ;  /* 0x008000000b0b7812 */ /* 0x000fe200078efcff */
[----:B------:R-:W-:-:S03]  /*1380*/  IMAD.MOV R33, RZ, RZ, -R33 ;  /* 0x000000ffff217224 */ /* 0x000fc600078e0a21 */
[----:B------:R-:W-:-:S04]  /*1390*/  SHF.L.U32 R32, R11, R32, RZ ;  /* 0x000000200b207219 */ /* 0x000fc800000006ff */
[----:B------:R-:W-:Y:S02]  /*13a0*/  ISETP.NE.AND P1, PT, R32, RZ, P1 ;  /* 0x000000ff2000720c */ /* 0x000fe40000f25270 */
[----:B------:R-:W-:Y:S02]  /*13b0*/  SEL R32, R33, RZ, P2 ;  /* 0x000000ff21207207 */ /* 0x000fe40001000000 */
[----:B------:R-:W-:Y:S02]  /*13c0*/  PLOP3.LUT P0, PT, P0, P1, PT, 0xf8, 0x8f ;  /* 0x00000000008f781c */ /* 0x000fe40000703f70 */
[----:B------:R-:W-:Y:S02]  /*13d0*/  SHF.R.U32.HI R32, RZ, R32, R11 ;  /* 0x00000020ff207219 */ /* 0x000fe4000001160b */
[----:B------:R-:W-:Y:S02]  /*13e0*/  SEL R11, RZ, 0x1, !P0 ;  /* 0x00000001ff0b7807 */ /* 0x000fe40004000000 */
[----:B------:R-:W-:-:S04]  /*13f0*/  SHF.R.U32.HI R34, RZ, 0x1, R32 ;  /* 0x00000001ff227819 */ /* 0x000fc80000011620 */
[----:B------:R-:W-:-:S04]  /*1400*/  LOP3.LUT R11, R11, 0x1, R34, 0xf8, !PT ;  /* 0x000000010b0b7812 */ /* 0x000fc800078ef822 */
[----:B------:R-:W-:-:S04]  /*1410*/  LOP3.LUT R11, R11, R32, RZ, 0xc0, !PT ;  /* 0x000000200b0b7212 */ /* 0x000fc800078ec0ff */
[----:B------:R-:W-:-:S04]  /*1420*/  IADD3 R34, PT, PT, R34, R11, RZ ;  /* 0x0000000b22227210 */ /* 0x000fc80007ffe0ff */
[----:B------:R-:W-:Y:S01]  /*1430*/  LOP3.LUT R5, R34, R5, RZ, 0xfc, !PT ;  /* 0x0000000522057212 */ /* 0x000fe200078efcff */
[----:B------:R-:W-:Y:S06]  /*1440*/  BRA `(.L_x_28) ;  /* 0x0000000000107947 */ /* 0x000fec0003800000 */
.L_x_27:
[----:B------:R-:W-:-:S04]  /*1450*/  LOP3.LUT R5, R5, 0x80000000, RZ, 0xc0, !PT ;  /* 0x8000000005057812 */ /* 0x000fc800078ec0ff */
[----:B------:R-:W-:Y:S01]  /*1460*/  LOP3.LUT R5, R5, 0x7f800000, RZ, 0xfc, !PT ;  /* 0x7f80000005057812 */ /* 0x000fe200078efcff */
[----:B------:R-:W-:Y:S06]  /*1470*/  BRA `(.L_x_28) ;  /* 0x0000000000047947 */ /* 0x000fec0003800000 */
.L_x_26:
[----:B------:R-:W-:-:S07]  /*1480*/  IMAD R5, R32, 0x800000, R5 ;  /* 0x0080000020057824 */ /* 0x000fce00078e0205 */
.L_x_28:
[----:B------:R-:W-:Y:S05]  /*1490*/  BSYNC.RECONVERGENT B4 ;  /* 0x0000000000047941 */ /* 0x000fea0003800200 */
.L_x_25:
[----:B------:R-:W-:Y:S05]  /*14a0*/  BRA `(.L_x_29) ;  /* 0x0000000000207947 */ /* 0x000fea0003800000 */
.L_x_24:
[----:B------:R-:W-:-:S04]  /*14b0*/  LOP3.LUT R5, R36, 0x80000000, R33, 0x48, !PT ;  /* 0x8000000024057812 */ /* 0x000fc800078e4821 */
[----:B------:R-:W-:Y:S01]  /*14c0*/  LOP3.LUT R5, R5, 0x7f800000, RZ, 0xfc, !PT ;  /* 0x7f80000005057812 */ /* 0x000fe200078efcff */
[----:B------:R-:W-:Y:S06]  /*14d0*/  BRA `(.L_x_29) ;  /* 0x0000000000147947 */ /* 0x000fec0003800000 */
.L_x_23:
[----:B------:R-:W-:Y:S01]  /*14e0*/  LOP3.LUT R5, R36, 0x80000000, R33, 0x48, !PT ;  /* 0x8000000024057812 */ /* 0x000fe200078e4821 */
[----:B------:R-:W-:Y:S06]  /*14f0*/  BRA `(.L_x_29) ;  /* 0x00000000000c7947 */ /* 0x000fec0003800000 */
.L_x_22:
[----:B------:R-:W0:Y:S01]  /*1500*/  MUFU.RSQ R5, -QNAN ;  /* 0xffc0000000057908 */ /* 0x000e220000001400 */
[----:B------:R-:W-:Y:S05]  /*1510*/  BRA `(.L_x_29) ;  /* 0x0000000000047947 */ /* 0x000fea0003800000 */
.L_x_21:
[----:B------:R-:W-:-:S07]  /*1520*/  FADD.FTZ R5, R5, R7 ;  /* 0x0000000705057221 */ /* 0x000fce0000010000 */
.L_x_29:
[----:B------:R-:W-:Y:S05]  /*1530*/  BSYNC.RECONVERGENT B3 ;  /* 0x0000000000037941 */ /* 0x000fea0003800200 */
.L_x_19:
[----:B------:R-:W-:-:S04]  /*1540*/  IMAD.MOV.U32 R11, RZ, RZ, 0x0 ;  /* 0x00000000ff0b7424 */ /* 0x000fc800078e00ff */
[----:B0-----:R-:W-:Y:S05]  /*1550*/  RET.REL.NODEC R10 `(_Z15barnesHutKernelP4BodyP10OctreeNodeii) ;  /* 0xffffffe80aa87950 */ /* 0x001fea0003c3ffff */
.L_x_30:
        /* <DEDUP_REMOVED lines=10> */
.L_x_33:


//--------------------- .nv.shared.reserved.0     --------------------------
	.section	.nv.shared.reserved.0,"aw",@nobits
	.weak		__nv_reservedSMEM_offset_0_alias
	.size		__nv_reservedSMEM_offset_0_alias, 0, 64
	.other		__nv_reservedSMEM_offset_0_alias,@"STO_CUDA_RESERVED_SHARED STV_DEFAULT"
__nv_reservedSMEM_offset_0_alias:
	.zero		0
	.zero		64


//--------------------- .nv.constant0._Z12updateBodiesP4Bodyif --------------------------
	.section	.nv.constant0._Z12updateBodiesP4Bodyif,"a",@progbits
	.sectionflags	@""
	.align	4
.nv.constant0._Z12updateBodiesP4Bodyif:
	.zero		912


//--------------------- .nv.constant0._Z15barnesHutKernelP4BodyP10OctreeNodeii --------------------------
	.section	.nv.constant0._Z15barnesHutKernelP4BodyP10OctreeNodeii,"a",@progbits
	.sectionflags	@""
	.align	4
.nv.constant0._Z15barnesHutKernelP4BodyP10OctreeNodeii:
	.zero		920


//--------------------- SYMBOLS --------------------------

	.type		.nv.reservedSmem.offset0,@object
	.size		.nv.reservedSmem.offset0,0x4
